// auto-generated by cutlass_sweep.gemm — config: {"arch": "sm_90", "cluster_m": 1, "cluster_n": 1, "dtype": "fp16", "dtype_b": "fp16", "layout": "nt", "stages": 0, "tile_k": 16, "tile_m": 256, "tile_n": 160}
#include "cutlass/cutlass.h"
#include "cutlass/gemm/collective/collective_builder.hpp"
#include "cutlass/gemm/device/gemm_universal_adapter.h"
#include "cutlass/gemm/kernel/gemm_universal.hpp"
#include "cutlass/epilogue/collective/collective_builder.hpp"

using ElemA = cutlass::half_t;
using ElemB = cutlass::half_t;
using ElemCD = cutlass::half_t;
using Acc  = float;
using TileShape    = cute::Shape<cute::_256, cute::_160, cute::_16>;
using ClusterShape = cute::Shape<cute::_1, cute::_1, cute::_1>;

using CollectiveEpilogue = typename cutlass::epilogue::collective::CollectiveBuilder<
    cutlass::arch::Sm90, cutlass::arch::OpClassTensorOp,
    TileShape, ClusterShape,
    cutlass::epilogue::collective::EpilogueTileAuto,
    Acc, Acc,
    ElemCD, cutlass::layout::RowMajor, 128 / cutlass::sizeof_bits<ElemCD>::value,
    ElemCD, cutlass::layout::RowMajor, 128 / cutlass::sizeof_bits<ElemCD>::value,
    cutlass::epilogue::collective::EpilogueScheduleAuto
  >::CollectiveOp;

using CollectiveMainloop = typename cutlass::gemm::collective::CollectiveBuilder<
    cutlass::arch::Sm90, cutlass::arch::OpClassTensorOp,
    ElemA, cutlass::layout::RowMajor, 128 / cutlass::sizeof_bits<ElemA>::value,
    ElemB, cutlass::layout::ColumnMajor, 128 / cutlass::sizeof_bits<ElemB>::value,
    Acc,
    TileShape, ClusterShape,
    cutlass::gemm::collective::StageCountAutoCarveout<static_cast<int>(sizeof(typename CollectiveEpilogue::SharedStorage))>,
    cutlass::gemm::collective::KernelScheduleAuto
  >::CollectiveOp;

using GemmKernel = cutlass::gemm::kernel::GemmUniversal<
    cute::Shape<int,int,int,int>,
    CollectiveMainloop,
    CollectiveEpilogue
>;
using Gemm = cutlass::gemm::device::GemmUniversalAdapter<GemmKernel>;

// Force the device kernel symbol into the cubin without needing a host main.
auto* _anchor = &cutlass::device_kernel<GemmKernel>;


// ===== COMPILED SASS (sm_90a) =====

	.target	sm_90a

	.elftype	@"ET_EXEC"


//--------------------- .note.nv.tkinfo           --------------------------
	.section	.note.nv.tkinfo,"",@"SHT_NOTE"
	.sectionflags	@"SHF_NOTE_NV_TKINFO"
	.tkinfo
        /*0018*/ 	.word	0x00000002
        /*0030*/ 	.string	""
        /*0030*/ 	.string	"ptxas"
        /*0030*/ 	.string	"Cuda compilation tools, release 13.0, V13.0.88"
        /*0030*/ 	.string	"Build cuda_13.0.r13.0/compiler.36424714_0"
        /*0030*/ 	.string	"-arch sm_90a -m 64 "



//--------------------- .note.nv.cuinfo           --------------------------
	.section	.note.nv.cuinfo,"",@"SHT_NOTE"
	.sectionflags	@"SHF_NOTE_NV_CUINFO"
        /*0018*/ 	.short	0x0002
        /*001a*/ 	.short	0x005a
        /*001c*/ 	.short	0x0082
	.zero		2


//--------------------- .nv.info                  --------------------------
	.section	.nv.info,"",@"SHT_CUDA_INFO"
	.align	4


	//----- nvinfo : EIATTR_REGCOUNT
	.align		4
        /*0000*/ 	.byte	0x04, 0x2f
        /*0002*/ 	.short	(.L_15 - .L_14)
	.align		4
.L_14:
        /*0004*/ 	.word	index@(_ZN7cutlass13device_kernelINS_4gemm6kernel13GemmUniversalIN4cute5tupleIJiiiiEEENS1_10collective13CollectiveMmaINS1_34MainloopSm90TmaGmmaWarpSpecializedILi17ENS5_IJNS4_1CILi1EEESB_SB_EEENS1_35KernelTmaWarpSpecializedCooperativeEEENS5_IJNSA_ILi256EEENSA_ILi160EEENSA_ILi16EEEEEENS_6half_tENS5_IJlSB_lEEESJ_SK_NS4_8TiledMMAINS4_8MMA_AtomIJNS4_4SM904GMMA25MMA_64x32x16_F32F16F16_SSILNSO_5MajorE0ELSQ_0ELNSO_7ScaleInE1ELSR_1EEEEEENS4_6LayoutINS5_IJNSA_ILi2EEESB_SB_EEENS5_IJSB_NSA_ILi0EEESX_EEEEENS5_IJNS4_10UnderscoreES10_S10_EEEEENS4_13SM90_TMA_LOADENS4_14ComposedLayoutINS4_7SwizzleILi1ELi4ELi3EEENS4_18smem_ptr_flag_bitsILi16EEENSU_INS5_IJNSA_ILi8EEESH_EEENS5_IJSH_SB_EEEEEEEvNS4_8identityES13_S1D_vS1E_EENS_8epilogue10collective6detail29Sm90TmaWarpSpecializedAdapterINS1H_15DefaultEpilogueISJ_SK_SK_NS1G_6thread17LinearCombinationISJ_Li1EffLNS1L_9ScaleType4KindE0ELNS_15FloatRoundStyleE2ESJ_EENS1_15EpilogueDefaultEEEEEvvEEEEvNT_6ParamsE)
        /*0008*/ 	.word	0x000000a8


	//----- nvinfo : EIATTR_FRAME_SIZE
	.align		4
.L_15:
        /*000c*/ 	.byte	0x04, 0x11
        /*000e*/ 	.short	(.L_17 - .L_16)
	.align		4
.L_16:
        /*0010*/ 	.word	index@(_ZN7cutlass13device_kernelINS_4gemm6kernel13GemmUniversalIN4cute5tupleIJiiiiEEENS1_10collective13CollectiveMmaINS1_34MainloopSm90TmaGmmaWarpSpecializedILi17ENS5_IJNS4_1CILi1EEESB_SB_EEENS1_35KernelTmaWarpSpecializedCooperativeEEENS5_IJNSA_ILi256EEENSA_ILi160EEENSA_ILi16EEEEEENS_6half_tENS5_IJlSB_lEEESJ_SK_NS4_8TiledMMAINS4_8MMA_AtomIJNS4_4SM904GMMA25MMA_64x32x16_F32F16F16_SSILNSO_5MajorE0ELSQ_0ELNSO_7ScaleInE1ELSR_1EEEEEENS4_6LayoutINS5_IJNSA_ILi2EEESB_SB_EEENS5_IJSB_NSA_ILi0EEESX_EEEEENS5_IJNS4_10UnderscoreES10_S10_EEEEENS4_13SM90_TMA_LOADENS4_14ComposedLayoutINS4_7SwizzleILi1ELi4ELi3EEENS4_18smem_ptr_flag_bitsILi16EEENSU_INS5_IJNSA_ILi8EEESH_EEENS5_IJSH_SB_EEEEEEEvNS4_8identityES13_S1D_vS1E_EENS_8epilogue10collective6detail29Sm90TmaWarpSpecializedAdapterINS1H_15DefaultEpilogueISJ_SK_SK_NS1G_6thread17LinearCombinationISJ_Li1EffLNS1L_9ScaleType4KindE0ELNS_15FloatRoundStyleE2ESJ_EENS1_15EpilogueDefaultEEEEEvvEEEEvNT_6ParamsE)
        /*0014*/ 	.word	0x00000000


	//----- nvinfo : EIATTR_MIN_STACK_SIZE
	.align		4
.L_17:
        /*0018*/ 	.byte	0x04, 0x12
        /*001a*/ 	.short	(.L_19 - .L_18)
	.align		4
.L_18:
        /*001c*/ 	.word	index@(_ZN7cutlass13device_kernelINS_4gemm6kernel13GemmUniversalIN4cute5tupleIJiiiiEEENS1_10collective13CollectiveMmaINS1_34MainloopSm90TmaGmmaWarpSpecializedILi17ENS5_IJNS4_1CILi1EEESB_SB_EEENS1_35KernelTmaWarpSpecializedCooperativeEEENS5_IJNSA_ILi256EEENSA_ILi160EEENSA_ILi16EEEEEENS_6half_tENS5_IJlSB_lEEESJ_SK_NS4_8TiledMMAINS4_8MMA_AtomIJNS4_4SM904GMMA25MMA_64x32x16_F32F16F16_SSILNSO_5MajorE0ELSQ_0ELNSO_7ScaleInE1ELSR_1EEEEEENS4_6LayoutINS5_IJNSA_ILi2EEESB_SB_EEENS5_IJSB_NSA_ILi0EEESX_EEEEENS5_IJNS4_10UnderscoreES10_S10_EEEEENS4_13SM90_TMA_LOADENS4_14ComposedLayoutINS4_7SwizzleILi1ELi4ELi3EEENS4_18smem_ptr_flag_bitsILi16EEENSU_INS5_IJNSA_ILi8EEESH_EEENS5_IJSH_SB_EEEEEEEvNS4_8identityES13_S1D_vS1E_EENS_8epilogue10collective6detail29Sm90TmaWarpSpecializedAdapterINS1H_15DefaultEpilogueISJ_SK_SK_NS1G_6thread17LinearCombinationISJ_Li1EffLNS1L_9ScaleType4KindE0ELNS_15FloatRoundStyleE2ESJ_EENS1_15EpilogueDefaultEEEEEvvEEEEvNT_6ParamsE)
        /*0020*/ 	.word	0x00000000
.L_19:


//--------------------- .nv.compat                --------------------------
	.section	.nv.compat,"",@"SHT_CUDA_COMPAT_INFO"
	.align	4
        /*0000*/ 	.byte	0x02, 0x09, 0x01, 0x00, 0x02, 0x02, 0x04, 0x00, 0x02, 0x05, 0x05, 0x00, 0x03, 0x07, 0x01, 0x01
        /*0010*/ 	.byte	0x02, 0x03, 0x01, 0x00, 0x02, 0x06, 0x01, 0x00, 0x04, 0x0b, 0x08, 0x00, 0x00, 0x00, 0x00, 0x00
        /*0020*/ 	.byte	0x00, 0x00, 0x00, 0x00


//--------------------- .nv.info._ZN7cutlass13device_kernelINS_4gemm6kernel13GemmUniversalIN4cute5tupleIJiiiiEEENS1_10collective13CollectiveMmaINS1_34MainloopSm90TmaGmmaWarpSpecializedILi17ENS5_IJNS4_1CILi1EEESB_SB_EEENS1_35KernelTmaWarpSpecializedCooperativeEEENS5_IJNSA_ILi256EEENSA_ILi160EEENSA_ILi16EEEEEENS_6half_tENS5_IJlSB_lEEESJ_SK_NS4_8TiledMMAINS4_8MMA_AtomIJNS4_4SM904GMMA25MMA_64x32x16_F32F16F16_SSILNSO_5MajorE0ELSQ_0ELNSO_7ScaleInE1ELSR_1EEEEEENS4_6LayoutINS5_IJNSA_ILi2EEESB_SB_EEENS5_IJSB_NSA_ILi0EEESX_EEEEENS5_IJNS4_10UnderscoreES10_S10_EEEEENS4_13SM90_TMA_LOADENS4_14ComposedLayoutINS4_7SwizzleILi1ELi4ELi3EEENS4_18smem_ptr_flag_bitsILi16EEENSU_INS5_IJNSA_ILi8EEESH_EEENS5_IJSH_SB_EEEEEEEvNS4_8identityES13_S1D_vS1E_EENS_8epilogue10collective6detail29Sm90TmaWarpSpecializedAdapterINS1H_15DefaultEpilogueISJ_SK_SK_NS1G_6thread17LinearCombinationISJ_Li1EffLNS1L_9ScaleType4KindE0ELNS_15FloatRoundStyleE2ESJ_EENS1_15EpilogueDefaultEEEEEvvEEEEvNT_6ParamsE --------------------------
	.section	.nv.info._ZN7cutlass13device_kernelINS_4gemm6kernel13GemmUniversalIN4cute5tupleIJiiiiEEENS1_10collective13CollectiveMmaINS1_34MainloopSm90TmaGmmaWarpSpecializedILi17ENS5_IJNS4_1CILi1EEESB_SB_EEENS1_35KernelTmaWarpSpecializedCooperativeEEENS5_IJNSA_ILi256EEENSA_ILi160EEENSA_ILi16EEEEEENS_6half_tENS5_IJlSB_lEEESJ_SK_NS4_8TiledMMAINS4_8MMA_AtomIJNS4_4SM904GMMA25MMA_64x32x16_F32F16F16_SSILNSO_5MajorE0ELSQ_0ELNSO_7ScaleInE1ELSR_1EEEEEENS4_6LayoutINS5_IJNSA_ILi2EEESB_SB_EEENS5_IJSB_NSA_ILi0EEESX_EEEEENS5_IJNS4_10UnderscoreES10_S10_EEEEENS4_13SM90_TMA_LOADENS4_14ComposedLayoutINS4_7SwizzleILi1ELi4ELi3EEENS4_18smem_ptr_flag_bitsILi16EEENSU_INS5_IJNSA_ILi8EEESH_EEENS5_IJSH_SB_EEEEEEEvNS4_8identityES13_S1D_vS1E_EENS_8epilogue10collective6detail29Sm90TmaWarpSpecializedAdapterINS1H_15DefaultEpilogueISJ_SK_SK_NS1G_6thread17LinearCombinationISJ_Li1EffLNS1L_9ScaleType4KindE0ELNS_15FloatRoundStyleE2ESJ_EENS1_15EpilogueDefaultEEEEEvvEEEEvNT_6ParamsE,"",@"SHT_CUDA_INFO"
	.sectionflags	@""
	.align	4


	//----- nvinfo : EIATTR_CUDA_API_VERSION
	.align		4
        /*0000*/ 	.byte	0x04, 0x37
        /*0002*/ 	.short	(.L_21 - .L_20)
.L_20:
        /*0004*/ 	.word	0x00000082


	//----- nvinfo : EIATTR_KPARAM_INFO
	.align		4
.L_21:
        /*0008*/ 	.byte	0x04, 0x17
        /*000a*/ 	.short	(.L_23 - .L_22)
.L_22:
        /*000c*/ 	.word	0x00000000
        /*0010*/ 	.short	0x0000
        /*0012*/ 	.short	0x0070
        /*0014*/ 	.byte	0x00, 0xf0, 0x01, 0x10


	//----- nvinfo : EIATTR_SPARSE_MMA_MASK
	.align		4
.L_23:
        /*0018*/ 	.byte	0x03, 0x50
        /*001a*/ 	.short	0x0000


	//----- nvinfo : EIATTR_MAXREG_COUNT
	.align		4
        /*001c*/ 	.byte	0x03, 0x1b
        /*001e*/ 	.short	0x00a8


	//----- nvinfo : EIATTR_NUM_BARRIERS
	.align		4
        /*0020*/ 	.byte	0x02, 0x4c
        /*0022*/ 	.byte	0x01
	.zero		1


	//----- nvinfo : EIATTR_EXTERNS
	.align		4
        /*0024*/ 	.byte	0x04, 0x0f
        /*0026*/ 	.short	(.L_25 - .L_24)


	//   ....[0]....
	.align		4
.L_24:
        /*0028*/ 	.word	index@(__assertfail)


	//----- nvinfo : EIATTR_MERCURY_ISA_VERSION
	.align		4
.L_25:
        /*002c*/ 	.byte	0x03, 0x5f
        /*002e*/ 	.short	0x0101


	//----- nvinfo : EIATTR_INT_WARP_WIDE_INSTR_OFFSETS
	.align		4
        /*0030*/ 	.byte	0x04, 0x31
        /*0032*/ 	.short	(.L_27 - .L_26)


	//   ....[0]....
.L_26:
        /*0034*/ 	.word	0x000006c0


	//   ....[1]....
        /*0038*/ 	.word	0x000006d0


	//   ....[2]....
        /*003c*/ 	.word	0x00000760


	//----- nvinfo : EIATTR_COOP_GROUP_MASK_REGIDS
	.align		4
.L_27:
        /*0040*/ 	.byte	0x04, 0x29
        /*0042*/ 	.short	(.L_29 - .L_28)


	//   ....[0]....
.L_28:
        /*0044*/ 	.word	0xffffffff


	//   ....[1]....
        /*0048*/ 	.word	0xffffffff


	//   ....[2]....
        /*004c*/ 	.word	0xffffffff


	//   ....[3]....
        /*0050*/ 	.word	0xffffffff


	//   ....[4]....
        /*0054*/ 	.word	0xffffffff


	//----- nvinfo : EIATTR_COOP_GROUP_INSTR_OFFSETS
	.align		4
.L_29:
        /*0058*/ 	.byte	0x04, 0x28
        /*005a*/ 	.short	(.L_31 - .L_30)


	//   ....[0]....
.L_30:
        /*005c*/ 	.word	0x00000060


	//   ....[1]....
        /*0060*/ 	.word	0x00000070


	//   ....[2]....
        /*0064*/ 	.word	0x00000190


	//   ....[3]....
        /*0068*/ 	.word	0x00000570


	//   ....[4]....
        /*006c*/ 	.word	0x000012f0


	//----- nvinfo : EIATTR_REG_RECONFIG
	.align		4
.L_31:
        /*0070*/ 	.byte	0x01, 0x54
	.zero		2


	//----- nvinfo : EIATTR_SYSCALL_OFFSETS
	.align		4
        /*0074*/ 	.byte	0x04, 0x46
        /*0076*/ 	.short	(.L_33 - .L_32)


	//   ....[0]....
.L_32:
        /*0078*/ 	.word	0x000014b0


	//----- nvinfo : EIATTR_MBARRIER_INSTR_OFFSETS
	.align		4
.L_33:
        /*007c*/ 	.byte	0x04, 0x39
        /*007e*/ 	.short	(.L_35 - .L_34)


	//   ....[0]....
.L_34:
        /*0080*/ 	.word	0x00000330
        /*0084*/ 	.word	0x000000ff
        /*0088*/ 	.word	0x00000000
        /*008c*/ 	.short	0x0100
        /*008e*/ 	.byte	0x08
	.zero		1


	//   ....[1]....
        /*0090*/ 	.word	0x00000340
        /*0094*/ 	.word	0x000000ff
        /*0098*/ 	.word	0x00000088
        /*009c*/ 	.short	0x0100
        /*009e*/ 	.byte	0x08
	.zero		1


	//   ....[2]....
        /*00a0*/ 	.word	0x00000350
        /*00a4*/ 	.word	0x000000ff
        /*00a8*/ 	.word	0x00000008
        /*00ac*/ 	.short	0x0100
        /*00ae*/ 	.byte	0x08
	.zero		1


	//   ....[3]....
        /*00b0*/ 	.word	0x00000360
        /*00b4*/ 	.word	0x000000ff
        /*00b8*/ 	.word	0x00000090
        /*00bc*/ 	.short	0x0100
        /*00be*/ 	.byte	0x08
	.zero		1


	//   ....[4]....
        /*00c0*/ 	.word	0x00000370
        /*00c4*/ 	.word	0x000000ff
        /*00c8*/ 	.word	0x00000010
        /*00cc*/ 	.short	0x0100
        /*00ce*/ 	.byte	0x08
	.zero		1


	//   ....[5]....
        /*00d0*/ 	.word	0x00000380
        /*00d4*/ 	.word	0x000000ff
        /*00d8*/ 	.word	0x00000098
        /*00dc*/ 	.short	0x0100
        /*00de*/ 	.byte	0x08
	.zero		1


	//   ....[6]....
        /*00e0*/ 	.word	0x00000390
        /*00e4*/ 	.word	0x000000ff
        /*00e8*/ 	.word	0x00000018
        /*00ec*/ 	.short	0x0100
        /*00ee*/ 	.byte	0x08
	.zero		1


	//   ....[7]....
        /*00f0*/ 	.word	0x000003a0
        /*00f4*/ 	.word	0x000000ff
        /*00f8*/ 	.word	0x000000a0
        /*00fc*/ 	.short	0x0100
        /*00fe*/ 	.byte	0x08
	.zero		1


	//   ....[8]....
        /*0100*/ 	.word	0x000003b0
        /*0104*/ 	.word	0x000000ff
        /*0108*/ 	.word	0x00000020
        /*010c*/ 	.short	0x0100
        /*010e*/ 	.byte	0x08
	.zero		1


	//   ....[9]....
        /*0110*/ 	.word	0x000003c0
        /*0114*/ 	.word	0x000000ff
        /*0118*/ 	.word	0x000000a8
        /*011c*/ 	.short	0x0100
        /*011e*/ 	.byte	0x08
	.zero		1


	//   ....[10]....
        /*0120*/ 	.word	0x000003d0
        /*0124*/ 	.word	0x000000ff
        /*0128*/ 	.word	0x00000028
        /*012c*/ 	.short	0x0100
        /*012e*/ 	.byte	0x08
	.zero		1


	//   ....[11]....
        /*0130*/ 	.word	0x000003e0
        /*0134*/ 	.word	0x000000ff
        /*0138*/ 	.word	0x000000b0
        /*013c*/ 	.short	0x0100
        /*013e*/ 	.byte	0x08
	.zero		1


	//   ....[12]....
        /*0140*/ 	.word	0x000003f0
        /*0144*/ 	.word	0x000000ff
        /*0148*/ 	.word	0x00000030
        /*014c*/ 	.short	0x0100
        /*014e*/ 	.byte	0x08
	.zero		1


	//   ....[13]....
        /*0150*/ 	.word	0x00000400
        /*0154*/ 	.word	0x000000ff
        /*0158*/ 	.word	0x000000b8
        /*015c*/ 	.short	0x0100
        /*015e*/ 	.byte	0x08
	.zero		1


	//   ....[14]....
        /*0160*/ 	.word	0x00000410
        /*0164*/ 	.word	0x000000ff
        /*0168*/ 	.word	0x00000038
        /*016c*/ 	.short	0x0100
        /*016e*/ 	.byte	0x08
	.zero		1


	//   ....[15]....
        /*0170*/ 	.word	0x00000420
        /*0174*/ 	.word	0x000000ff
        /*0178*/ 	.word	0x000000c0
        /*017c*/ 	.short	0x0100
        /*017e*/ 	.byte	0x08
	.zero		1


	//   ....[16]....
        /*0180*/ 	.word	0x00000430
        /*0184*/ 	.word	0x000000ff
        /*0188*/ 	.word	0x00000040
        /*018c*/ 	.short	0x0100
        /*018e*/ 	.byte	0x08
	.zero		1


	//   ....[17]....
        /*0190*/ 	.word	0x00000440
        /*0194*/ 	.word	0x000000ff
        /*0198*/ 	.word	0x000000c8
        /*019c*/ 	.short	0x0100
        /*019e*/ 	.byte	0x08
	.zero		1


	//   ....[18]....
        /*01a0*/ 	.word	0x00000450
        /*01a4*/ 	.word	0x000000ff
        /*01a8*/ 	.word	0x00000048
        /*01ac*/ 	.short	0x0100
        /*01ae*/ 	.byte	0x08
	.zero		1


	//   ....[19]....
        /*01b0*/ 	.word	0x00000460
        /*01b4*/ 	.word	0x000000ff
        /*01b8*/ 	.word	0x000000d0
        /*01bc*/ 	.short	0x0100
        /*01be*/ 	.byte	0x08
	.zero		1


	//   ....[20]....
        /*01c0*/ 	.word	0x00000470
        /*01c4*/ 	.word	0x000000ff
        /*01c8*/ 	.word	0x00000050
        /*01cc*/ 	.short	0x0100
        /*01ce*/ 	.byte	0x08
	.zero		1


	//   ....[21]....
        /*01d0*/ 	.word	0x00000480
        /*01d4*/ 	.word	0x000000ff
        /*01d8*/ 	.word	0x000000d8
        /*01dc*/ 	.short	0x0100
        /*01de*/ 	.byte	0x08
	.zero		1


	//   ....[22]....
        /*01e0*/ 	.word	0x00000490
        /*01e4*/ 	.word	0x000000ff
        /*01e8*/ 	.word	0x00000058
        /*01ec*/ 	.short	0x0100
        /*01ee*/ 	.byte	0x08
	.zero		1


	//   ....[23]....
        /*01f0*/ 	.word	0x000004a0
        /*01f4*/ 	.word	0x000000ff
        /*01f8*/ 	.word	0x000000e0
        /*01fc*/ 	.short	0x0100
        /*01fe*/ 	.byte	0x08
	.zero		1


	//   ....[24]....
        /*0200*/ 	.word	0x000004b0
        /*0204*/ 	.word	0x000000ff
        /*0208*/ 	.word	0x00000060
        /*020c*/ 	.short	0x0100
        /*020e*/ 	.byte	0x08
	.zero		1


	//   ....[25]....
        /*0210*/ 	.word	0x000004c0
        /*0214*/ 	.word	0x000000ff
        /*0218*/ 	.word	0x000000e8
        /*021c*/ 	.short	0x0100
        /*021e*/ 	.byte	0x08
	.zero		1


	//   ....[26]....
        /*0220*/ 	.word	0x000004d0
        /*0224*/ 	.word	0x000000ff
        /*0228*/ 	.word	0x00000068
        /*022c*/ 	.short	0x0100
        /*022e*/ 	.byte	0x08
	.zero		1


	//   ....[27]....
        /*0230*/ 	.word	0x000004e0
        /*0234*/ 	.word	0x000000ff
        /*0238*/ 	.word	0x000000f0
        /*023c*/ 	.short	0x0100
        /*023e*/ 	.byte	0x08
	.zero		1


	//   ....[28]....
        /*0240*/ 	.word	0x000004f0
        /*0244*/ 	.word	0x000000ff
        /*0248*/ 	.word	0x00000070
        /*024c*/ 	.short	0x0100
        /*024e*/ 	.byte	0x08
	.zero		1


	//   ....[29]....
        /*0250*/ 	.word	0x00000500
        /*0254*/ 	.word	0x000000ff
        /*0258*/ 	.word	0x000000f8
        /*025c*/ 	.short	0x0100
        /*025e*/ 	.byte	0x08
	.zero		1


	//   ....[30]....
        /*0260*/ 	.word	0x00000510
        /*0264*/ 	.word	0x000000ff
        /*0268*/ 	.word	0x00000078
        /*026c*/ 	.short	0x0100
        /*026e*/ 	.byte	0x08
	.zero		1


	//   ....[31]....
        /*0270*/ 	.word	0x00000520
        /*0274*/ 	.word	0x000000ff
        /*0278*/ 	.word	0x00000100
        /*027c*/ 	.short	0x0100
        /*027e*/ 	.byte	0x08
	.zero		1


	//   ....[32]....
        /*0280*/ 	.word	0x00000530
        /*0284*/ 	.word	0x000000ff
        /*0288*/ 	.word	0x00000080
        /*028c*/ 	.short	0x0100
        /*028e*/ 	.byte	0x08
	.zero		1


	//   ....[33]....
        /*0290*/ 	.word	0x00000540
        /*0294*/ 	.word	0x000000ff
        /*0298*/ 	.word	0x00000108
        /*029c*/ 	.short	0x0100
        /*029e*/ 	.byte	0x08
	.zero		1


	//   ....[34]....
        /*02a0*/ 	.word	0x000007e0
        /*02a4*/ 	.word	0x000000ff
        /*02a8*/ 	.word	0x00000120
        /*02ac*/ 	.short	0x0100
        /*02ae*/ 	.byte	0x10
	.zero		1


	//   ....[35]....
        /*02b0*/ 	.word	0x00000850
        /*02b4*/ 	.word	0x000000ff
        /*02b8*/ 	.word	0x00000128
        /*02bc*/ 	.short	0x0100
        /*02be*/ 	.byte	0x10
	.zero		1


	//   ....[36]....
        /*02c0*/ 	.word	0x00001540
        /*02c4*/ 	.word	0x00000003
        /*02c8*/ 	.word	0x00000000
        /*02cc*/ 	.short	0x010a
        /*02ce*/ 	.byte	0x3f
	.zero		1


	//   ....[37]....
        /*02d0*/ 	.word	0x00001580
        /*02d4*/ 	.word	0x00000003
        /*02d8*/ 	.word	0x00000000
        /*02dc*/ 	.short	0x010a
        /*02de*/ 	.byte	0x3f
	.zero		1


	//   ....[38]....
        /*02e0*/ 	.word	0x00001b00
        /*02e4*/ 	.word	0x000000ff
        /*02e8*/ 	.word	0x00000000
        /*02ec*/ 	.short	0x010a
        /*02ee*/ 	.byte	0x04
	.zero		1


	//   ....[39]....
        /*02f0*/ 	.word	0x00001b40
        /*02f4*/ 	.word	0x000000ff
        /*02f8*/ 	.word	0x00000000
        /*02fc*/ 	.short	0x010a
        /*02fe*/ 	.byte	0x04
	.zero		1


	//   ....[40]....
        /*0300*/ 	.word	0x00001fa0
        /*0304*/ 	.word	0x000000ff
        /*0308*/ 	.word	0x00000000
        /*030c*/ 	.short	0x0101
        /*030e*/ 	.byte	0x04
	.zero		1


	//   ....[41]....
        /*0310*/ 	.word	0x00002160
        /*0314*/ 	.word	0x00000000
        /*0318*/ 	.word	0x00000000
        /*031c*/ 	.short	0x0101
        /*031e*/ 	.byte	0x3f
	.zero		1


	//   ....[42]....
        /*0320*/ 	.word	0x0000d270
        /*0324*/ 	.word	0x0000000d
        /*0328*/ 	.word	0x00000088
        /*032c*/ 	.short	0x010a
        /*032e*/ 	.byte	0x3f
	.zero		1


	//   ....[43]....
        /*0330*/ 	.word	0x0000d600
        /*0334*/ 	.word	0x00000004
        /*0338*/ 	.word	0x00000128
        /*033c*/ 	.short	0x0101
        /*033e*/ 	.byte	0x3f
	.zero		1


	//   ....[44]....
        /*0340*/ 	.word	0x0000dd90
        /*0344*/ 	.word	0x00000007
        /*0348*/ 	.word	0x00000000
        /*034c*/ 	.short	0x010a
        /*034e*/ 	.byte	0x3f
	.zero		1


	//   ....[45]....
        /*0350*/ 	.word	0x0000de10
        /*0354*/ 	.word	0x00000009
        /*0358*/ 	.word	0x00000000
        /*035c*/ 	.short	0x010a
        /*035e*/ 	.byte	0x3f
	.zero		1


	//   ....[46]....
        /*0360*/ 	.word	0x0000dea0
        /*0364*/ 	.word	0x00000006
        /*0368*/ 	.word	0x00000000
        /*036c*/ 	.short	0x010a
        /*036e*/ 	.byte	0x3f
	.zero		1


	//   ....[47]....
        /*0370*/ 	.word	0x0000df30
        /*0374*/ 	.word	0x00000009
        /*0378*/ 	.word	0x00000000
        /*037c*/ 	.short	0x010a
        /*037e*/ 	.byte	0x3f
	.zero		1


	//   ....[48]....
        /*0380*/ 	.word	0x0000dfc0
        /*0384*/ 	.word	0x00000006
        /*0388*/ 	.word	0x00000000
        /*038c*/ 	.short	0x010a
        /*038e*/ 	.byte	0x3f
	.zero		1


	//   ....[49]....
        /*0390*/ 	.word	0x0000e050
        /*0394*/ 	.word	0x00000009
        /*0398*/ 	.word	0x00000000
        /*039c*/ 	.short	0x010a
        /*039e*/ 	.byte	0x3f
	.zero		1


	//   ....[50]....
        /*03a0*/ 	.word	0x0000e0e0
        /*03a4*/ 	.word	0x00000006
        /*03a8*/ 	.word	0x00000000
        /*03ac*/ 	.short	0x010a
        /*03ae*/ 	.byte	0x3f
	.zero		1


	//   ....[51]....
        /*03b0*/ 	.word	0x0000e170
        /*03b4*/ 	.word	0x00000009
        /*03b8*/ 	.word	0x00000000
        /*03bc*/ 	.short	0x010a
        /*03be*/ 	.byte	0x3f
	.zero		1


	//   ....[52]....
        /*03c0*/ 	.word	0x0000e200
        /*03c4*/ 	.word	0x00000006
        /*03c8*/ 	.word	0x00000000
        /*03cc*/ 	.short	0x010a
        /*03ce*/ 	.byte	0x3f
	.zero		1


	//   ....[53]....
        /*03d0*/ 	.word	0x0000e290
        /*03d4*/ 	.word	0x00000009
        /*03d8*/ 	.word	0x00000000
        /*03dc*/ 	.short	0x010a
        /*03de*/ 	.byte	0x3f
	.zero		1


	//   ....[54]....
        /*03e0*/ 	.word	0x0000e320
        /*03e4*/ 	.word	0x00000006
        /*03e8*/ 	.word	0x00000000
        /*03ec*/ 	.short	0x010a
        /*03ee*/ 	.byte	0x3f
	.zero		1


	//   ....[55]....
        /*03f0*/ 	.word	0x0000e3b0
        /*03f4*/ 	.word	0x00000009
        /*03f8*/ 	.word	0x00000000
        /*03fc*/ 	.short	0x010a
        /*03fe*/ 	.byte	0x3f
	.zero		1


	//   ....[56]....
        /*0400*/ 	.word	0x0000e440
        /*0404*/ 	.word	0x00000006
        /*0408*/ 	.word	0x00000000
        /*040c*/ 	.short	0x010a
        /*040e*/ 	.byte	0x3f
	.zero		1


	//   ....[57]....
        /*0410*/ 	.word	0x0000e4d0
        /*0414*/ 	.word	0x00000009
        /*0418*/ 	.word	0x00000000
        /*041c*/ 	.short	0x010a
        /*041e*/ 	.byte	0x3f
	.zero		1


	//   ....[58]....
        /*0420*/ 	.word	0x0000e560
        /*0424*/ 	.word	0x00000006
        /*0428*/ 	.word	0x00000000
        /*042c*/ 	.short	0x010a
        /*042e*/ 	.byte	0x3f
	.zero		1


	//   ....[59]....
        /*0430*/ 	.word	0x0000e5f0
        /*0434*/ 	.word	0x00000009
        /*0438*/ 	.word	0x00000000
        /*043c*/ 	.short	0x010a
        /*043e*/ 	.byte	0x3f
	.zero		1


	//   ....[60]....
        /*0440*/ 	.word	0x0000e680
        /*0444*/ 	.word	0x00000003
        /*0448*/ 	.word	0x00000000
        /*044c*/ 	.short	0x010a
        /*044e*/ 	.byte	0x3f
	.zero		1


	//   ....[61]....
        /*0450*/ 	.word	0x0000e6e0
        /*0454*/ 	.word	0x00000003
        /*0458*/ 	.word	0x00000000
        /*045c*/ 	.short	0x010a
        /*045e*/ 	.byte	0x3f
	.zero		1


	//   ....[62]....
        /*0460*/ 	.word	0x0000e740
        /*0464*/ 	.word	0x00000005
        /*0468*/ 	.word	0x00000000
        /*046c*/ 	.short	0x010a
        /*046e*/ 	.byte	0x3f
	.zero		1


	//   ....[63]....
        /*0470*/ 	.word	0x0000e810
        /*0474*/ 	.word	0x0000000d
        /*0478*/ 	.word	0x00000088
        /*047c*/ 	.short	0x010a
        /*047e*/ 	.byte	0x3f
	.zero		1


	//   ....[64]....
        /*0480*/ 	.word	0x0000e8e0
        /*0484*/ 	.word	0x00000007
        /*0488*/ 	.word	0x00000000
        /*048c*/ 	.short	0x010a
        /*048e*/ 	.byte	0x3f
	.zero		1


	//   ....[65]....
        /*0490*/ 	.word	0x0000e930
        /*0494*/ 	.word	0x00000009
        /*0498*/ 	.word	0x00000000
        /*049c*/ 	.short	0x010a
        /*049e*/ 	.byte	0x3f
	.zero		1


	//   ....[66]....
        /*04a0*/ 	.word	0x0000e980
        /*04a4*/ 	.word	0x00000006
        /*04a8*/ 	.word	0x00000000
        /*04ac*/ 	.short	0x010a
        /*04ae*/ 	.byte	0x3f
	.zero		1


	//   ....[67]....
        /*04b0*/ 	.word	0x0000e9d0
        /*04b4*/ 	.word	0x00000009
        /*04b8*/ 	.word	0x00000000
        /*04bc*/ 	.short	0x010a
        /*04be*/ 	.byte	0x3f
	.zero		1


	//   ....[68]....
        /*04c0*/ 	.word	0x0000ea20
        /*04c4*/ 	.word	0x00000006
        /*04c8*/ 	.word	0x00000000
        /*04cc*/ 	.short	0x010a
        /*04ce*/ 	.byte	0x3f
	.zero		1


	//   ....[69]....
        /*04d0*/ 	.word	0x0000ea70
        /*04d4*/ 	.word	0x00000009
        /*04d8*/ 	.word	0x00000000
        /*04dc*/ 	.short	0x010a
        /*04de*/ 	.byte	0x3f
	.zero		1


	//   ....[70]....
        /*04e0*/ 	.word	0x0000eac0
        /*04e4*/ 	.word	0x00000006
        /*04e8*/ 	.word	0x00000000
        /*04ec*/ 	.short	0x010a
        /*04ee*/ 	.byte	0x3f
	.zero		1


	//   ....[71]....
        /*04f0*/ 	.word	0x0000eb10
        /*04f4*/ 	.word	0x00000009
        /*04f8*/ 	.word	0x00000000
        /*04fc*/ 	.short	0x010a
        /*04fe*/ 	.byte	0x3f
	.zero		1


	//   ....[72]....
        /*0500*/ 	.word	0x0000eb60
        /*0504*/ 	.word	0x00000006
        /*0508*/ 	.word	0x00000000
        /*050c*/ 	.short	0x010a
        /*050e*/ 	.byte	0x3f
	.zero		1


	//   ....[73]....
        /*0510*/ 	.word	0x0000ebb0
        /*0514*/ 	.word	0x00000009
        /*0518*/ 	.word	0x00000000
        /*051c*/ 	.short	0x010a
        /*051e*/ 	.byte	0x3f
	.zero		1


	//   ....[74]....
        /*0520*/ 	.word	0x0000ec00
        /*0524*/ 	.word	0x00000006
        /*0528*/ 	.word	0x00000000
        /*052c*/ 	.short	0x010a
        /*052e*/ 	.byte	0x3f
	.zero		1


	//   ....[75]....
        /*0530*/ 	.word	0x0000ec50
        /*0534*/ 	.word	0x00000009
        /*0538*/ 	.word	0x00000000
        /*053c*/ 	.short	0x010a
        /*053e*/ 	.byte	0x3f
	.zero		1


	//   ....[76]....
        /*0540*/ 	.word	0x0000eca0
        /*0544*/ 	.word	0x00000006
        /*0548*/ 	.word	0x00000000
        /*054c*/ 	.short	0x010a
        /*054e*/ 	.byte	0x3f
	.zero		1


	//   ....[77]....
        /*0550*/ 	.word	0x0000ecf0
        /*0554*/ 	.word	0x00000009
        /*0558*/ 	.word	0x00000000
        /*055c*/ 	.short	0x010a
        /*055e*/ 	.byte	0x3f
	.zero		1


	//   ....[78]....
        /*0560*/ 	.word	0x0000ed40
        /*0564*/ 	.word	0x00000006
        /*0568*/ 	.word	0x00000000
        /*056c*/ 	.short	0x010a
        /*056e*/ 	.byte	0x3f
	.zero		1


	//   ....[79]....
        /*0570*/ 	.word	0x0000ed90
        /*0574*/ 	.word	0x00000009
        /*0578*/ 	.word	0x00000000
        /*057c*/ 	.short	0x010a
        /*057e*/ 	.byte	0x3f
	.zero		1


	//----- nvinfo : EIATTR_NUM_MBARRIERS
	.align		4
.L_35:
        /*0580*/ 	.byte	0x03, 0x38
        /*0582*/ 	.short	0x0024


	//----- nvinfo : EIATTR_EXIT_INSTR_OFFSETS
	.align		4
        /*0584*/ 	.byte	0x04, 0x1c
        /*0586*/ 	.short	(.L_37 - .L_36)


	//   ....[0]....
.L_36:
        /*0588*/ 	.word	0x000008b0


	//   ....[1]....
        /*058c*/ 	.word	0x00001220


	//   ....[2]....
        /*0590*/ 	.word	0x0000c820


	//   ....[3]....
        /*0594*/ 	.word	0x0000cf10


	//   ....[4]....
        /*0598*/ 	.word	0x0000e6d0


	//----- nvinfo : EIATTR_MAX_THREADS
	.align		4
.L_37:
        /*059c*/ 	.byte	0x04, 0x05
        /*059e*/ 	.short	(.L_39 - .L_38)
.L_38:
        /*05a0*/ 	.word	0x00000180
        /*05a4*/ 	.word	0x00000001
        /*05a8*/ 	.word	0x00000001


	//----- nvinfo : EIATTR_CRS_STACK_SIZE
	.align		4
.L_39:
        /*05ac*/ 	.byte	0x04, 0x1e
        /*05ae*/ 	.short	(.L_41 - .L_40)
.L_40:
        /*05b0*/ 	.word	0x00000000


	//----- nvinfo : EIATTR_CBANK_PARAM_SIZE
	.align		4
.L_41:
        /*05b4*/ 	.byte	0x03, 0x19
        /*05b6*/ 	.short	0x0470


	//----- nvinfo : EIATTR_PARAM_CBANK
	.align		4
        /*05b8*/ 	.byte	0x04, 0x0a
        /*05ba*/ 	.short	(.L_43 - .L_42)
	.align		4
.L_42:
        /*05bc*/ 	.word	index@(.nv.constant0._ZN7cutlass13device_kernelINS_4gemm6kernel13GemmUniversalIN4cute5tupleIJiiiiEEENS1_10collective13CollectiveMmaINS1_34MainloopSm90TmaGmmaWarpSpecializedILi17ENS5_IJNS4_1CILi1EEESB_SB_EEENS1_35KernelTmaWarpSpecializedCooperativeEEENS5_IJNSA_ILi256EEENSA_ILi160EEENSA_ILi16EEEEEENS_6half_tENS5_IJlSB_lEEESJ_SK_NS4_8TiledMMAINS4_8MMA_AtomIJNS4_4SM904GMMA25MMA_64x32x16_F32F16F16_SSILNSO_5MajorE0ELSQ_0ELNSO_7ScaleInE1ELSR_1EEEEEENS4_6LayoutINS5_IJNSA_ILi2EEESB_SB_EEENS5_IJSB_NSA_ILi0EEESX_EEEEENS5_IJNS4_10UnderscoreES10_S10_EEEEENS4_13SM90_TMA_LOADENS4_14ComposedLayoutINS4_7SwizzleILi1ELi4ELi3EEENS4_18smem_ptr_flag_bitsILi16EEENSU_INS5_IJNSA_ILi8EEESH_EEENS5_IJSH_SB_EEEEEEEvNS4_8identityES13_S1D_vS1E_EENS_8epilogue10collective6detail29Sm90TmaWarpSpecializedAdapterINS1H_15DefaultEpilogueISJ_SK_SK_NS1G_6thread17LinearCombinationISJ_Li1EffLNS1L_9ScaleType4KindE0ELNS_15FloatRoundStyleE2ESJ_EENS1_15EpilogueDefaultEEEEEvvEEEEvNT_6ParamsE)
        /*05c0*/ 	.short	0x0210
        /*05c2*/ 	.short	0x0470


	//----- nvinfo : EIATTR_SW_WAR
	.align		4
.L_43:
        /*05c4*/ 	.byte	0x04, 0x36
        /*05c6*/ 	.short	(.L_45 - .L_44)
.L_44:
        /*05c8*/ 	.word	0x00000008
.L_45:


//--------------------- .nv.callgraph             --------------------------
	.section	.nv.callgraph,"",@"SHT_CUDA_CALLGRAPH"
	.align	4
	.sectionentsize	8
	.align		4
        /*0000*/ 	.word	0x00000000
	.align		4
        /*0004*/ 	.word	0xffffffff
	.align		4
        /*0008*/ 	.word	index@(_ZN7cutlass13device_kernelINS_4gemm6kernel13GemmUniversalIN4cute5tupleIJiiiiEEENS1_10collective13CollectiveMmaINS1_34MainloopSm90TmaGmmaWarpSpecializedILi17ENS5_IJNS4_1CILi1EEESB_SB_EEENS1_35KernelTmaWarpSpecializedCooperativeEEENS5_IJNSA_ILi256EEENSA_ILi160EEENSA_ILi16EEEEEENS_6half_tENS5_IJlSB_lEEESJ_SK_NS4_8TiledMMAINS4_8MMA_AtomIJNS4_4SM904GMMA25MMA_64x32x16_F32F16F16_SSILNSO_5MajorE0ELSQ_0ELNSO_7ScaleInE1ELSR_1EEEEEENS4_6LayoutINS5_IJNSA_ILi2EEESB_SB_EEENS5_IJSB_NSA_ILi0EEESX_EEEEENS5_IJNS4_10UnderscoreES10_S10_EEEEENS4_13SM90_TMA_LOADENS4_14ComposedLayoutINS4_7SwizzleILi1ELi4ELi3EEENS4_18smem_ptr_flag_bitsILi16EEENSU_INS5_IJNSA_ILi8EEESH_EEENS5_IJSH_SB_EEEEEEEvNS4_8identityES13_S1D_vS1E_EENS_8epilogue10collective6detail29Sm90TmaWarpSpecializedAdapterINS1H_15DefaultEpilogueISJ_SK_SK_NS1G_6thread17LinearCombinationISJ_Li1EffLNS1L_9ScaleType4KindE0ELNS_15FloatRoundStyleE2ESJ_EENS1_15EpilogueDefaultEEEEEvvEEEEvNT_6ParamsE)
	.align		4
        /*000c*/ 	.word	index@(__assertfail)
	.align		4
        /*0010*/ 	.word	0x00000000
	.align		4
        /*0014*/ 	.word	0xfffffffe
	.align		4
        /*0018*/ 	.word	0x00000000
	.align		4
        /*001c*/ 	.word	0xfffffffd
	.align		4
        /*0020*/ 	.word	0x00000000
	.align		4
        /*0024*/ 	.word	0xfffffffc


//--------------------- .nv.constant4             --------------------------
	.section	.nv.constant4,"a",@progbits
	.align	8
	.align		8
.nv.constant4:
        /*0000*/ 	.dword	__assertfail
	.align		8
        /*0008*/ 	.dword	__unnamed_1
	.align		8
        /*0010*/ 	.dword	_ZN40_INTERNAL_8c4744bb_4_k_cu_3353b52f_138974cuda3std3__45__cpo5beginE
	.align		8
        /*0018*/ 	.dword	_ZN40_INTERNAL_8c4744bb_4_k_cu_3353b52f_138974cuda3std3__45__cpo3endE
	.align		8
        /*0020*/ 	.dword	_ZN40_INTERNAL_8c4744bb_4_k_cu_3353b52f_138974cuda3std3__45__cpo6cbeginE
	.align		8
        /*0028*/ 	.dword	_ZN40_INTERNAL_8c4744bb_4_k_cu_3353b52f_138974cuda3std3__45__cpo4cendE
	.align		8
        /*0030*/ 	.dword	_ZN40_INTERNAL_8c4744bb_4_k_cu_3353b52f_138974cuda3std3__442_GLOBAL__N__8c4744bb_4_k_cu_3353b52f_138976ignoreE
	.align		8
        /*0038*/ 	.dword	_ZN40_INTERNAL_8c4744bb_4_k_cu_3353b52f_138974cuda3std3__419piecewise_constructE
	.align		8
        /*0040*/ 	.dword	_ZN40_INTERNAL_8c4744bb_4_k_cu_3353b52f_138974cuda3std3__48in_placeE
	.align		8
        /*0048*/ 	.dword	_ZN40_INTERNAL_8c4744bb_4_k_cu_3353b52f_138974cuda3std6ranges3__45__cpo4swapE
	.align		8
        /*0050*/ 	.dword	_ZN40_INTERNAL_8c4744bb_4_k_cu_3353b52f_138974cuda3std6ranges3__45__cpo9iter_moveE
	.align		8
        /*0058*/ 	.dword	_ZN40_INTERNAL_8c4744bb_4_k_cu_3353b52f_138974cute7productE
	.align		8
        /*0060*/ 	.dword	_ZN40_INTERNAL_8c4744bb_4_k_cu_3353b52f_138974cute1_E
	.align		8
        /*0068*/ 	.dword	$str$22
	.align		8
        /*0070*/ 	.dword	$str$23


//--------------------- .text._ZN7cutlass13device_kernelINS_4gemm6kernel13GemmUniversalIN4cute5tupleIJiiiiEEENS1_10collective13CollectiveMmaINS1_34MainloopSm90TmaGmmaWarpSpecializedILi17ENS5_IJNS4_1CILi1EEESB_SB_EEENS1_35KernelTmaWarpSpecializedCooperativeEEENS5_IJNSA_ILi256EEENSA_ILi160EEENSA_ILi16EEEEEENS_6half_tENS5_IJlSB_lEEESJ_SK_NS4_8TiledMMAINS4_8MMA_AtomIJNS4_4SM904GMMA25MMA_64x32x16_F32F16F16_SSILNSO_5MajorE0ELSQ_0ELNSO_7ScaleInE1ELSR_1EEEEEENS4_6LayoutINS5_IJNSA_ILi2EEESB_SB_EEENS5_IJSB_NSA_ILi0EEESX_EEEEENS5_IJNS4_10UnderscoreES10_S10_EEEEENS4_13SM90_TMA_LOADENS4_14ComposedLayoutINS4_7SwizzleILi1ELi4ELi3EEENS4_18smem_ptr_flag_bitsILi16EEENSU_INS5_IJNSA_ILi8EEESH_EEENS5_IJSH_SB_EEEEEEEvNS4_8identityES13_S1D_vS1E_EENS_8epilogue10collective6detail29Sm90TmaWarpSpecializedAdapterINS1H_15DefaultEpilogueISJ_SK_SK_NS1G_6thread17LinearCombinationISJ_Li1EffLNS1L_9ScaleType4KindE0ELNS_15FloatRoundStyleE2ESJ_EENS1_15EpilogueDefaultEEEEEvvEEEEvNT_6ParamsE --------------------------
	.section	.text._ZN7cutlass13device_kernelINS_4gemm6kernel13GemmUniversalIN4cute5tupleIJiiiiEEENS1_10collective13CollectiveMmaINS1_34MainloopSm90TmaGmmaWarpSpecializedILi17ENS5_IJNS4_1CILi1EEESB_SB_EEENS1_35KernelTmaWarpSpecializedCooperativeEEENS5_IJNSA_ILi256EEENSA_ILi160EEENSA_ILi16EEEEEENS_6half_tENS5_IJlSB_lEEESJ_SK_NS4_8TiledMMAINS4_8MMA_AtomIJNS4_4SM904GMMA25MMA_64x32x16_F32F16F16_SSILNSO_5MajorE0ELSQ_0ELNSO_7ScaleInE1ELSR_1EEEEEENS4_6LayoutINS5_IJNSA_ILi2EEESB_SB_EEENS5_IJSB_NSA_ILi0EEESX_EEEEENS5_IJNS4_10UnderscoreES10_S10_EEEEENS4_13SM90_TMA_LOADENS4_14ComposedLayoutINS4_7SwizzleILi1ELi4ELi3EEENS4_18smem_ptr_flag_bitsILi16EEENSU_INS5_IJNSA_ILi8EEESH_EEENS5_IJSH_SB_EEEEEEEvNS4_8identityES13_S1D_vS1E_EENS_8epilogue10collective6detail29Sm90TmaWarpSpecializedAdapterINS1H_15DefaultEpilogueISJ_SK_SK_NS1G_6thread17LinearCombinationISJ_Li1EffLNS1L_9ScaleType4KindE0ELNS_15FloatRoundStyleE2ESJ_EENS1_15EpilogueDefaultEEEEEvvEEEEvNT_6ParamsE,"ax",@progbits
	.align	128
.text._ZN7cutlass13device_kernelINS_4gemm6kernel13GemmUniversalIN4cute5tupleIJiiiiEEENS1_10collective13CollectiveMmaINS1_34MainloopSm90TmaGmmaWarpSpecializedILi17ENS5_IJNS4_1CILi1EEESB_SB_EEENS1_35KernelTmaWarpSpecializedCooperativeEEENS5_IJNSA_ILi256EEENSA_ILi160EEENSA_ILi16EEEEEENS_6half_tENS5_IJlSB_lEEESJ_SK_NS4_8TiledMMAINS4_8MMA_AtomIJNS4_4SM904GMMA25MMA_64x32x16_F32F16F16_SSILNSO_5MajorE0ELSQ_0ELNSO_7ScaleInE1ELSR_1EEEEEENS4_6LayoutINS5_IJNSA_ILi2EEESB_SB_EEENS5_IJSB_NSA_ILi0EEESX_EEEEENS5_IJNS4_10UnderscoreES10_S10_EEEEENS4_13SM90_TMA_LOADENS4_14ComposedLayoutINS4_7SwizzleILi1ELi4ELi3EEENS4_18smem_ptr_flag_bitsILi16EEENSU_INS5_IJNSA_ILi8EEESH_EEENS5_IJSH_SB_EEEEEEEvNS4_8identityES13_S1D_vS1E_EENS_8epilogue10collective6detail29Sm90TmaWarpSpecializedAdapterINS1H_15DefaultEpilogueISJ_SK_SK_NS1G_6thread17LinearCombinationISJ_Li1EffLNS1L_9ScaleType4KindE0ELNS_15FloatRoundStyleE2ESJ_EENS1_15EpilogueDefaultEEEEEvvEEEEvNT_6ParamsE:
        .type           _ZN7cutlass13device_kernelINS_4gemm6kernel13GemmUniversalIN4cute5tupleIJiiiiEEENS1_10collective13CollectiveMmaINS1_34MainloopSm90TmaGmmaWarpSpecializedILi17ENS5_IJNS4_1CILi1EEESB_SB_EEENS1_35KernelTmaWarpSpecializedCooperativeEEENS5_IJNSA_ILi256EEENSA_ILi160EEENSA_ILi16EEEEEENS_6half_tENS5_IJlSB_lEEESJ_SK_NS4_8TiledMMAINS4_8MMA_AtomIJNS4_4SM904GMMA25MMA_64x32x16_F32F16F16_SSILNSO_5MajorE0ELSQ_0ELNSO_7ScaleInE1ELSR_1EEEEEENS4_6LayoutINS5_IJNSA_ILi2EEESB_SB_EEENS5_IJSB_NSA_ILi0EEESX_EEEEENS5_IJNS4_10UnderscoreES10_S10_EEEEENS4_13SM90_TMA_LOADENS4_14ComposedLayoutINS4_7SwizzleILi1ELi4ELi3EEENS4_18smem_ptr_flag_bitsILi16EEENSU_INS5_IJNSA_ILi8EEESH_EEENS5_IJSH_SB_EEEEEEEvNS4_8identityES13_S1D_vS1E_EENS_8epilogue10collective6detail29Sm90TmaWarpSpecializedAdapterINS1H_15DefaultEpilogueISJ_SK_SK_NS1G_6thread17LinearCombinationISJ_Li1EffLNS1L_9ScaleType4KindE0ELNS_15FloatRoundStyleE2ESJ_EENS1_15EpilogueDefaultEEEEEvvEEEEvNT_6ParamsE,@function
        .size           _ZN7cutlass13device_kernelINS_4gemm6kernel13GemmUniversalIN4cute5tupleIJiiiiEEENS1_10collective13CollectiveMmaINS1_34MainloopSm90TmaGmmaWarpSpecializedILi17ENS5_IJNS4_1CILi1EEESB_SB_EEENS1_35KernelTmaWarpSpecializedCooperativeEEENS5_IJNSA_ILi256EEENSA_ILi160EEENSA_ILi16EEEEEENS_6half_tENS5_IJlSB_lEEESJ_SK_NS4_8TiledMMAINS4_8MMA_AtomIJNS4_4SM904GMMA25MMA_64x32x16_F32F16F16_SSILNSO_5MajorE0ELSQ_0ELNSO_7ScaleInE1ELSR_1EEEEEENS4_6LayoutINS5_IJNSA_ILi2EEESB_SB_EEENS5_IJSB_NSA_ILi0EEESX_EEEEENS5_IJNS4_10UnderscoreES10_S10_EEEEENS4_13SM90_TMA_LOADENS4_14ComposedLayoutINS4_7SwizzleILi1ELi4ELi3EEENS4_18smem_ptr_flag_bitsILi16EEENSU_INS5_IJNSA_ILi8EEESH_EEENS5_IJSH_SB_EEEEEEEvNS4_8identityES13_S1D_vS1E_EENS_8epilogue10collective6detail29Sm90TmaWarpSpecializedAdapterINS1H_15DefaultEpilogueISJ_SK_SK_NS1G_6thread17LinearCombinationISJ_Li1EffLNS1L_9ScaleType4KindE0ELNS_15FloatRoundStyleE2ESJ_EENS1_15EpilogueDefaultEEEEEvvEEEEvNT_6ParamsE,(.L_x_411 - _ZN7cutlass13device_kernelINS_4gemm6kernel13GemmUniversalIN4cute5tupleIJiiiiEEENS1_10collective13CollectiveMmaINS1_34MainloopSm90TmaGmmaWarpSpecializedILi17ENS5_IJNS4_1CILi1EEESB_SB_EEENS1_35KernelTmaWarpSpecializedCooperativeEEENS5_IJNSA_ILi256EEENSA_ILi160EEENSA_ILi16EEEEEENS_6half_tENS5_IJlSB_lEEESJ_SK_NS4_8TiledMMAINS4_8MMA_AtomIJNS4_4SM904GMMA25MMA_64x32x16_F32F16F16_SSILNSO_5MajorE0ELSQ_0ELNSO_7ScaleInE1ELSR_1EEEEEENS4_6LayoutINS5_IJNSA_ILi2EEESB_SB_EEENS5_IJSB_NSA_ILi0EEESX_EEEEENS5_IJNS4_10UnderscoreES10_S10_EEEEENS4_13SM90_TMA_LOADENS4_14ComposedLayoutINS4_7SwizzleILi1ELi4ELi3EEENS4_18smem_ptr_flag_bitsILi16EEENSU_INS5_IJNSA_ILi8EEESH_EEENS5_IJSH_SB_EEEEEEEvNS4_8identityES13_S1D_vS1E_EENS_8epilogue10collective6detail29Sm90TmaWarpSpecializedAdapterINS1H_15DefaultEpilogueISJ_SK_SK_NS1G_6thread17LinearCombinationISJ_Li1EffLNS1L_9ScaleType4KindE0ELNS_15FloatRoundStyleE2ESJ_EENS1_15EpilogueDefaultEEEEEvvEEEEvNT_6ParamsE)
        .other          _ZN7cutlass13device_kernelINS_4gemm6kernel13GemmUniversalIN4cute5tupleIJiiiiEEENS1_10collective13CollectiveMmaINS1_34MainloopSm90TmaGmmaWarpSpecializedILi17ENS5_IJNS4_1CILi1EEESB_SB_EEENS1_35KernelTmaWarpSpecializedCooperativeEEENS5_IJNSA_ILi256EEENSA_ILi160EEENSA_ILi16EEEEEENS_6half_tENS5_IJlSB_lEEESJ_SK_NS4_8TiledMMAINS4_8MMA_AtomIJNS4_4SM904GMMA25MMA_64x32x16_F32F16F16_SSILNSO_5MajorE0ELSQ_0ELNSO_7ScaleInE1ELSR_1EEEEEENS4_6LayoutINS5_IJNSA_ILi2EEESB_SB_EEENS5_IJSB_NSA_ILi0EEESX_EEEEENS5_IJNS4_10UnderscoreES10_S10_EEEEENS4_13SM90_TMA_LOADENS4_14ComposedLayoutINS4_7SwizzleILi1ELi4ELi3EEENS4_18smem_ptr_flag_bitsILi16EEENSU_INS5_IJNSA_ILi8EEESH_EEENS5_IJSH_SB_EEEEEEEvNS4_8identityES13_S1D_vS1E_EENS_8epilogue10collective6detail29Sm90TmaWarpSpecializedAdapterINS1H_15DefaultEpilogueISJ_SK_SK_NS1G_6thread17LinearCombinationISJ_Li1EffLNS1L_9ScaleType4KindE0ELNS_15FloatRoundStyleE2ESJ_EENS1_15EpilogueDefaultEEEEEvvEEEEvNT_6ParamsE,@"STO_CUDA_ENTRY STV_DEFAULT"
_ZN7cutlass13device_kernelINS_4gemm6kernel13GemmUniversalIN4cute5tupleIJiiiiEEENS1_10collective13CollectiveMmaINS1_34MainloopSm90TmaGmmaWarpSpecializedILi17ENS5_IJNS4_1CILi1EEESB_SB_EEENS1_35KernelTmaWarpSpecializedCooperativeEEENS5_IJNSA_ILi256EEENSA_ILi160EEENSA_ILi16EEEEEENS_6half_tENS5_IJlSB_lEEESJ_SK_NS4_8TiledMMAINS4_8MMA_AtomIJNS4_4SM904GMMA25MMA_64x32x16_F32F16F16_SSILNSO_5MajorE0ELSQ_0ELNSO_7ScaleInE1ELSR_1EEEEEENS4_6LayoutINS5_IJNSA_ILi2EEESB_SB_EEENS5_IJSB_NSA_ILi0EEESX_EEEEENS5_IJNS4_10UnderscoreES10_S10_EEEEENS4_13SM90_TMA_LOADENS4_14ComposedLayoutINS4_7SwizzleILi1ELi4ELi3EEENS4_18smem_ptr_flag_bitsILi16EEENSU_INS5_IJNSA_ILi8EEESH_EEENS5_IJSH_SB_EEEEEEEvNS4_8identityES13_S1D_vS1E_EENS_8epilogue10collective6detail29Sm90TmaWarpSpecializedAdapterINS1H_15DefaultEpilogueISJ_SK_SK_NS1G_6thread17LinearCombinationISJ_Li1EffLNS1L_9ScaleType4KindE0ELNS_15FloatRoundStyleE2ESJ_EENS1_15EpilogueDefaultEEEEEvvEEEEvNT_6ParamsE:
[----:B------:R-:W0:Y:S01]  /*0000*/  LDC R1, c[0x0][0x28] ;  /* 0x00000a00ff017b82 */ /* 0x000e220000000800 */
[----:B------:R-:W1:Y:S01]  /*0010*/  S2R R2, SR_TID.X ;  /* 0x0000000000027919 */ /* 0x000e620000002100 */
[----:B------:R-:W-:Y:S01]  /*0020*/  ELECT P0, URZ, PT ;  /* 0x00000000003f782f */ /* 0x000fe20003800000 */
[----:B------:R-:W-:Y:S01]  /*0030*/  BSSY B0, `(.L_x_0) ;  /* 0x0000015000007945 */ /* 0x000fe20003800000 */
[--C-:B-1----:R-:W-:Y:S02]  /*0040*/  SHF.R.U32.HI R0, RZ, 0x5, R2.reuse ;  /* 0x00000005ff007819 */ /* 0x102fe40000011602 */
[----:B------:R-:W-:-:S03]  /*0050*/  SHF.R.U32.HI R18, RZ, 0x7, R2 ;  /* 0x00000007ff127819 */ /* 0x000fc60000011602 */
[----:B------:R-:W1:Y:S04]  /*0060*/  SHFL.IDX PT, R4, R0, RZ, 0x1f ;  /* 0x00001fff00047589 */ /* 0x000e6800000e0000 */
[----:B------:R-:W2:Y:S01]  /*0070*/  SHFL.IDX PT, R3, R18, RZ, 0x1f ;  /* 0x00001fff12037589 */ /* 0x000ea200000e0000 */
[----:B-1----:R-:W-:Y:S02]  /*0080*/  R2UR UR10, R4 ;  /* 0x00000000040a72ca */ /* 0x002fe400000e0000 */
[----:B--2---:R-:W-:-:S11]  /*0090*/  R2UR UR5, R3 ;  /* 0x00000000030572ca */ /* 0x004fd600000e0000 */
[----:B------:R-:W-:Y:S02]  /*00a0*/  USHF.R.S32.HI UR4, URZ, 0x1f, UR10 ;  /* 0x0000001f3f047899 */ /* 0x000fe4000801140a */
[----:B------:R-:W-:Y:S02]  /*00b0*/  ISETP.NE.OR P0, PT, RZ, UR10, !P0 ;  /* 0x0000000aff007c0c */ /* 0x000fe4000c705670 */
[----:B------:R-:W-:-:S04]  /*00c0*/  ULEA.HI UR4, UR4, UR10, URZ, 0x2 ;  /* 0x0000000a04047291 */ /* 0x000fc8000f8f103f */
[----:B------:R-:W-:-:S04]  /*00d0*/  ULOP3.LUT UR4, UR4, 0xfffffffc, URZ, 0xc0, !UPT ;  /* 0xfffffffc04047892 */ /* 0x000fc8000f8ec03f */
[----:B------:R-:W-:-:S03]  /*00e0*/  UIADD3 UR10, UR10, -UR4, URZ ;  /* 0x800000040a0a7290 */ /* 0x000fc6000fffe03f */
[----:B0-----:R-:W-:Y:S09]  /*00f0*/  @P0 BRA `(.L_x_1) ;  /* 0x0000000000200947 */ /* 0x001ff20003800000 */
[----:B------:R-:W-:Y:S02]  /*0100*/  ULDC.64 UR6, c[0x0][0x198] ;  /* 0x0000660000067ab9 */ /* 0x000fe40000000a00 */
[----:B------:R-:W-:Y:S02]  /*0110*/  UIADD3 UR8, UP0, UR6, 0xf0, URZ ;  /* 0x000000f006087890 */ /* 0x000fe4000ff1e03f */
[----:B------:R-:W-:Y:S02]  /*0120*/  UIADD3 UR6, UP1, UR6, 0x1f0, URZ ;  /* 0x000001f006067890 */ /* 0x000fe4000ff3e03f */
[----:B------:R-:W-:Y:S02]  /*0130*/  UIADD3.X UR9, URZ, UR7, URZ, UP0, !UPT ;  /* 0x000000073f097290 */ /* 0x000fe400087fe43f */
[----:B------:R-:W-:-:S07]  /*0140*/  UIADD3.X UR7, URZ, UR7, URZ, UP1, !UPT ;  /* 0x000000073f077290 */ /* 0x000fce0008ffe43f */
[----:B------:R0:W-:Y:S02]  /*0150*/  UTMACCTL.PF [UR8] ;  /* 0x00000000080079b9 */ /* 0x0001e40008040000 */
[----:B------:R0:W-:Y:S02]  /*0160*/  UTMACCTL.PF [UR6] ;  /* 0x00000000060079b9 */ /* 0x0001e40008040000 */
[----:B0-----:R-:W-:Y:S01]  /*0170*/  NOP ;  /* 0x0000000000007918 */ /* 0x001fe20000000000 */
.L_x_1:
[----:B------:R-:W-:Y:S05]  /*0180*/  BSYNC B0 ;  /* 0x0000000000007941 */ /* 0x000fea0003800000 */
.L_x_0:
[----:B------:R-:W0:Y:S01]  /*0190*/  SHFL.IDX PT, R3, R0, RZ, 0x1f ;  /* 0x00001fff00037589 */ /* 0x000e2200000e0000 */
[----:B------:R-:W-:Y:S01]  /*01a0*/  UISETP.NE.AND UP0, UPT, UR10, 0x3, UPT ;  /* 0x000000030a00788c */ /* 0x000fe2000bf05270 */
[----:B------:R-:W-:Y:S01]  /*01b0*/  ISETP.NE.AND P1, PT, RZ, UR5, PT ;  /* 0x00000005ff007c0c */ /* 0x000fe2000bf25270 */
[----:B------:R-:W-:Y:S02]  /*01c0*/  UIADD3 UR18, UR5, -0x1, URZ ;  /* 0xffffffff05127890 */ /* 0x000fe4000fffe03f */
[----:B------:R-:W-:Y:S02]  /*01d0*/  UISETP.EQ.OR UP0, UPT, UR10, URZ, !UP0 ;  /* 0x0000003f0a00728c */ /* 0x000fe4000c702670 */
[----:B------:R-:W-:Y:S02]  /*01e0*/  UISETP.GE.U32.AND UP1, UPT, UR18, 0x2, UPT ;  /* 0x000000021200788c */ /* 0x000fe4000bf26070 */
[----:B------:R-:W-:-:S04]  /*01f0*/  UISETP.EQ.AND UP0, UPT, UR5, URZ, UP0 ;  /* 0x0000003f0500728c */ /* 0x000fc80008702270 */
[----:B------:R-:W-:-:S04]  /*0200*/  USEL UR38, URZ, 0x1, !UP0 ;  /* 0x000000013f267887 */ /* 0x000fc8000c000000 */
[----:B------:R-:W-:Y:S01]  /*0210*/  USEL UR38, UR38, 0x2, UP1 ;  /* 0x0000000226267887 */ /* 0x000fe20008800000 */
[----:B0-----:R-:W-:-:S13]  /*0220*/  ISETP.NE.AND P0, PT, R3, RZ, PT ;  /* 0x000000ff0300720c */ /* 0x001fda0003f05270 */
[----:B------:R-:W-:Y:S05]  /*0230*/  @P0 BRA `(.L_x_2) ;  /* 0x0000000000cc0947 */ /* 0x000fea0003800000 */
[----:B------:R-:W-:Y:S01]  /*0240*/  ELECT P0, URZ, PT ;  /* 0x00000000003f782f */ /* 0x000fe20003800000 */
[----:B------:R-:W-:-:S12]  /*0250*/  BSSY B0, `(.L_x_2) ;  /* 0x0000031000007945 */ /* 0x000fd80003800000 */
[----:B------:R-:W-:Y:S05]  /*0260*/  @!P0 BRA `(.L_x_3) ;  /* 0x0000000000bc8947 */ /* 0x000fea0003800000 */
[----:B------:R-:W0:Y:S01]  /*0270*/  S2UR UR8, SR_CgaCtaId ;  /* 0x00000000000879c3 */ /* 0x000e220000008800 */
[----:B------:R-:W-:Y:S01]  /*0280*/  UMOV UR4, 0x400 ;  /* 0x0000040000047882 */ /* 0x000fe20000000000 */
[----:B------:R-:W-:Y:S01]  /*0290*/  UMOV UR5, 0x1 ;  /* 0x0000000100057882 */ /* 0x000fe20000000000 */
[----:B------:R-:W-:Y:S02]  /*02a0*/  UMOV UR6, 0x100 ;  /* 0x0000010000067882 */ /* 0x000fe40000000000 */
[----:B------:R-:W-:-:S04]  /*02b0*/  UIADD3 UR6, -UR6, 0x100000, URZ ;  /* 0x0010000006067890 */ /* 0x000fc8000fffe13f */
[----:B------:R-:W-:Y:S02]  /*02c0*/  USHF.L.U32 UR7, UR6, 0xb, URZ ;  /* 0x0000000b06077899 */ /* 0x000fe4000800063f */
[----:B------:R-:W-:Y:S02]  /*02d0*/  USHF.L.U32 UR6, UR6, 0x1, URZ ;  /* 0x0000000106067899 */ /* 0x000fe4000800063f */
[----:B0-----:R-:W-:Y:S02]  /*02e0*/  ULEA UR8, UR8, UR4, 0x18 ;  /* 0x0000000408087291 */ /* 0x001fe4000f8ec03f */
[----:B------:R-:W-:-:S04]  /*02f0*/  UIADD3 UR4, -UR5, 0x100000, URZ ;  /* 0x0010000005047890 */ /* 0x000fc8000fffe13f */
[----:B------:R-:W-:Y:S02]  /*0300*/  USHF.L.U32 UR5, UR4, 0xb, URZ ;  /* 0x0000000b04057899 */ /* 0x000fe4000800063f */
[----:B------:R-:W-:Y:S01]  /*0310*/  USHF.L.U32 UR4, UR4, 0x1, URZ ;  /* 0x0000000104047899 */ /* 0x000fe2000800063f */
[----:B------:R-:W0:Y:S11]  /*0320*/  FENCE.VIEW.ASYNC.S ;  /* 0x00000000000073c6 */ /* 0x000e360000000000 */
[----:B0-----:R0:W1:Y:S01]  /*0330*/  SYNCS.EXCH.64 URZ, [UR8], UR4 ;  /* 0x00000004083f75b2 */ /* 0x0010620008000100 */
[----:B------:R0:W2:Y:S01]  /*0340*/  SYNCS.EXCH.64 URZ, [UR8+0x88], UR6 ;  /* 0x00008806083f75b2 */ /* 0x0000a20008000100 */
[----:B------:R0:W3:Y:S01]  /*0350*/  SYNCS.EXCH.64 URZ, [UR8+0x8], UR4 ;  /* 0x00000804083f75b2 */ /* 0x0000e20008000100 */
[----:B------:R0:W4:Y:S01]  /*0360*/  SYNCS.EXCH.64 URZ, [UR8+0x90], UR6 ;  /* 0x00009006083f75b2 */ /* 0x0001220008000100 */
[----:B------:R0:W0:Y:S01]  /*0370*/  SYNCS.EXCH.64 URZ, [UR8+0x10], UR4 ;  /* 0x00001004083f75b2 */ /* 0x0000220008000100 */
        /* <DEDUP_REMOVED lines=29> */
[----:B-1234-:R-:W-:Y:S01]  /*0550*/  NOP ;  /* 0x0000000000007918 */ /* 0x01efe20000000000 */
.L_x_3:
[----:B0-----:R-:W-:Y:S05]  /*0560*/  BSYNC B0 ;  /* 0x0000000000007941 */ /* 0x001fea0003800000 */
.L_x_2:
[----:B------:R-:W0:Y:S01]  /*0570*/  SHFL.IDX PT, R0, R0, RZ, 0x1f ;  /* 0x00001fff00007589 */ /* 0x000e2200000e0000 */
[----:B------:R-:W-:Y:S01]  /*0580*/  ELECT P0, URZ, PT ;  /* 0x00000000003f782f */ /* 0x000fe20003800000 */
[----:B------:R-:W1:Y:S01]  /*0590*/  S2UR UR17, SR_CTAID.Y ;  /* 0x00000000001179c3 */ /* 0x000e620000002600 */
[----:B------:R-:W-:Y:S01]  /*05a0*/  ULDC UR5, c[0x0][0x65c] ;  /* 0x0001970000057ab9 */ /* 0x000fe20000000800 */
[----:B------:R-:W-:Y:S01]  /*05b0*/  UMOV UR12, 0x20 ;  /* 0x00000020000c7882 */ /* 0x000fe20000000000 */
[----:B------:R-:W-:Y:S01]  /*05c0*/  UISETP.NE.AND UP2, UPT, UR5, 0x1, UPT ;  /* 0x000000010500788c */ /* 0x000fe2000bf45270 */
[----:B------:R-:W-:Y:S01]  /*05d0*/  NOP ;  /* 0x0000000000007918 */ /* 0x000fe20000000000 */
[----:B------:R-:W-:Y:S02]  /*05e0*/  NOP ;  /* 0x0000000000007918 */ /* 0x000fe40000000000 */
[----:B------:R-:W-:Y:S01]  /*05f0*/  UP2UR UR39, UPR, URZ, 0x4 ;  /* 0x000000043f277883 */ /* 0x000fe20008000000 */
[----:B------:R-:W2:Y:S01]  /*0600*/  S2UR UR4, SR_CTAID.X ;  /* 0x00000000000479c3 */ /* 0x000ea20000002500 */
[----:B------:R-:W-:-:S02]  /*0610*/  PLOP3.LUT P2, PT, PT, PT, UP2, 0x80, 0x0 ;  /* 0x000000000000781c */ /* 0x000fc40003f4f028 */
[----:B------:R-:W-:Y:S02]  /*0620*/  PLOP3.LUT P3, PT, PT, PT, UP2, 0x80, 0x0 ;  /* 0x000000000000781c */ /* 0x000fe40003f6f028 */
[----:B------:R-:W-:Y:S01]  /*0630*/  PLOP3.LUT P4, PT, PT, PT, UP2, 0x80, 0x0 ;  /* 0x000000000000781c */ /* 0x000fe20003f8f028 */
[----:B------:R-:W-:Y:S01]  /*0640*/  @UP2 ULDC UR14, c[0x0][0x10] ;  /* 0x00000400000e2ab9 */ /* 0x000fe20000000800 */
[----:B------:R-:W-:Y:S01]  /*0650*/  @UP2 UMOV UR9, URZ ;  /* 0x0000003f00092c82 */ /* 0x000fe20008000000 */
[----:B------:R-:W-:Y:S01]  /*0660*/  @!UP2 ULDC UR11, c[0x0][0xc] ;  /* 0x00000300000baab9 */ /* 0x000fe20000000800 */
[----:B0-----:R-:W-:Y:S01]  /*0670*/  ISETP.NE.OR P0, PT, R0, RZ, !P0 ;  /* 0x000000ff0000720c */ /* 0x001fe20004705670 */
[----:B-1----:R-:W-:Y:S02]  /*0680*/  @UP2 UMOV UR7, UR17 ;  /* 0x0000001100072c82 */ /* 0x002fe40008000000 */
[----:B------:R-:W-:Y:S01]  /*0690*/  @UP2 UMOV UR8, UR7 ;  /* 0x0000000700082c82 */ /* 0x000fe20008000000 */
[----:B------:R-:W-:Y:S01]  /*06a0*/  @!UP2 UMOV UR7, UR17 ;  /* 0x000000110007ac82 */ /* 0x000fe20008000000 */
[----:B--2---:R-:W-:-:S08]  /*06b0*/  @UP2 UIMAD.WIDE.U32 UR14, UR4, UR14, UR8 ;  /* 0x0000000e040e22a5 */ /* 0x004fd0000f8e0008 */
[----:B------:R-:W-:Y:S01]  /*06c0*/  VOTEU.ALL UP0, P0 ;  /* 0x00000000003f7886 */ /* 0x000fe20000000000 */
[----:B------:R-:W-:Y:S01]  /*06d0*/  VOTEU.ALL UP1, P0 ;  /* 0x00000000003f7886 */ /* 0x000fe20000020000 */
[----:B------:R-:W-:-:S03]  /*06e0*/  IMAD.U32 R17, RZ, RZ, UR15 ;  /* 0x0000000fff117e24 */ /* 0x000fc6000f8e00ff */
[----:B------:R-:W0:Y:S01]  /*06f0*/  @!UP0 S2UR UR6, SR_CgaCtaId ;  /* 0x00000000000689c3 */ /* 0x000e220000008800 */
[----:B------:R-:W-:Y:S01]  /*0700*/  @!UP0 UMOV UR5, 0x400 ;  /* 0x0000040000058882 */ /* 0x000fe20000000000 */
[----:B------:R-:W-:-:S04]  /*0710*/  @!UP0 UIADD3 UR12, -UR12, 0x100000, URZ ;  /* 0x001000000c0c8890 */ /* 0x000fc8000fffe13f */
[----:B------:R-:W-:Y:S02]  /*0720*/  @!UP0 USHF.L.U32 UR13, UR12, 0xb, URZ ;  /* 0x0000000b0c0d8899 */ /* 0x000fe4000800063f */
[----:B------:R-:W-:Y:S01]  /*0730*/  @!UP0 USHF.L.U32 UR12, UR12, 0x1, URZ ;  /* 0x000000010c0c8899 */ /* 0x000fe2000800063f */
[----:B------:R-:W-:Y:S01]  /*0740*/  IMAD.U32 R16, RZ, RZ, UR14 ;  /* 0x0000000eff107e24 */ /* 0x000fe2000f8e00ff */
[----:B0-----:R-:W-:Y:S01]  /*0750*/  @!UP0 ULEA UR16, UR6, UR5, 0x18 ;  /* 0x0000000506108291 */ /* 0x001fe2000f8ec03f */
[----:B------:R-:W-:Y:S02]  /*0760*/  VOTEU.ALL UP0, P0 ;  /* 0x00000000003f7886 */ /* 0x000fe40000000000 */
[----:B------:R-:W-:Y:S01]  /*0770*/  UMOV UR5, URZ ;  /* 0x0000003f00057c82 */ /* 0x000fe20008000000 */
[----:B------:R-:W-:Y:S01]  /*0780*/  @UP2 UMOV UR6, URZ ;  /* 0x0000003f00062c82 */ /* 0x000fe20008000000 */
[----:B------:R-:W-:Y:S01]  /*0790*/  @!UP2 UIMAD.WIDE.U32 UR8, UR11, UR7, UR4 ;  /* 0x000000070b08a2a5 */ /* 0x000fe2000f8e0004 */
[----:B------:R-:W-:Y:S01]  /*07a0*/  PLOP3.LUT P0, PT, PT, PT, UP2, 0x80, 0x0 ;  /* 0x000000000000781c */ /* 0x000fe20003f0f028 */
[----:B------:R-:W-:-:S04]  /*07b0*/  @UP2 UIADD3 UR6, UR15, UR6, URZ ;  /* 0x000000060f062290 */ /* 0x000fc8000fffe03f */
[----:B------:R-:W-:Y:S01]  /*07c0*/  IMAD.U32 R4, RZ, RZ, UR8 ;  /* 0x00000008ff047e24 */ /* 0x000fe2000f8e00ff */
[----:B------:R-:W0:Y:S02]  /*07d0*/  FENCE.VIEW.ASYNC.S ;  /* 0x00000000000073c6 */ /* 0x000e240000000000 */
[----:B0-----:R0:W1:Y:S01]  /*07e0*/  @!UP0 SYNCS.EXCH.64 URZ, [UR16+0x120], UR12 ;  /* 0x0001200c103f85b2 */ /* 0x0010620008000100 */
[----:B------:R-:W-:Y:S02]  /*07f0*/  IMAD.U32 R7, RZ, RZ, UR9 ;  /* 0x00000009ff077e24 */ /* 0x000fe4000f8e00ff */
[----:B------:R-:W-:Y:S02]  /*0800*/  @P2 IMAD.U32 R17, RZ, RZ, UR6 ;  /* 0x00000006ff112e24 */ /* 0x000fe4000f8e00ff */
[----:B------:R-:W-:Y:S02]  /*0810*/  IMAD.U32 R5, RZ, RZ, UR9 ;  /* 0x00000009ff057e24 */ /* 0x000fe4000f8e00ff */
[----:B------:R-:W-:-:S02]  /*0820*/  IMAD.U32 R6, RZ, RZ, UR8 ;  /* 0x00000008ff067e24 */ /* 0x000fc4000f8e00ff */
[----:B------:R-:W-:Y:S02]  /*0830*/  @!P3 IMAD.MOV.U32 R16, RZ, RZ, R4 ;  /* 0x000000ffff10b224 */ /* 0x000fe400078e0004 */
[----:B------:R-:W-:Y:S01]  /*0840*/  @!P4 IMAD.MOV.U32 R17, RZ, RZ, R7 ;  /* 0x000000ffff11c224 */ /* 0x000fe200078e0007 */
[----:B------:R0:W1:Y:S01]  /*0850*/  @!UP1 SYNCS.EXCH.64 URZ, [UR16+0x128], UR12 ;  /* 0x0001280c103f95b2 */ /* 0x0000620008000100 */
[----:B------:R-:W-:Y:S01]  /*0860*/  NOP ;  /* 0x0000000000007918 */ /* 0x000fe20000000000 */
[----:B-1----:R-:W-:Y:S06]  /*0870*/  BAR.SYNC.DEFER_BLOCKING 0x0 ;  /* 0x0000000000007b1d */ /* 0x002fec0000010000 */
[----:B------:R-:W-:Y:S05]  /*0880*/  @!P1 BRA `(.L_x_4) ;  /* 0x000000bc00e89947 */ /* 0x000fea0003800000 */
[----:B------:R-:W-:-:S06]  /*0890*/  UISETP.GT.U32.AND UP0, UPT, UR18, 0x1, UPT ;  /* 0x000000011200788c */ /* 0x000fcc000bf04070 */
[----:B------:R-:W-:-:S13]  /*08a0*/  PLOP3.LUT P0, PT, PT, PT, UP0, 0x80, 0x0 ;  /* 0x000000000000781c */ /* 0x000fda0003f0f008 */
[----:B0-----:R-:W-:Y:S05]  /*08b0*/  @P0 EXIT ;  /* 0x000000000000094d */ /* 0x001fea0003800000 */
[----:B------:R-:W-:Y:S01]  /*08c0*/  ULDC.64 UR8, c[0x0][0x650] ;  /* 0x0001940000087ab9 */ /* 0x000fe20000000a00 */
[----:B------:R-:W-:Y:S01]  /*08d0*/  UMOV UR45, 0xffffffff ;  /* 0xffffffff002d7882 */ /* 0x000fe20000000000 */
[----:B------:R-:W-:Y:S01]  /*08e0*/  ISETP.GE.U32.AND P0, PT, R16, UR8, PT ;  /* 0x0000000810007c0c */ /* 0x000fe2000bf06070 */
[----:B------:R-:W-:Y:S01]  /*08f0*/  UMOV UR40, 0xffffffff ;  /* 0xffffffff00287882 */ /* 0x000fe20000000000 */
[----:B------:R-:W-:Y:S01]  /*0900*/  UMOV UR41, 0xffffffff ;  /* 0xffffffff00297882 */ /* 0x000fe20000000000 */
[----:B------:R-:W-:Y:S02]  /*0910*/  PRMT R0, RZ, 0x7610, R0 ;  /* 0x00007610ff007816 */ /* 0x000fe40000000000 */
[----:B------:R-:W-:-:S13]  /*0920*/  ISETP.GE.U32.AND.EX P0, PT, R17, UR9, PT, P0 ;  /* 0x0000000911007c0c */ /* 0x000fda000bf06100 */
[----:B------:R-:W-:Y:S05]  /*0930*/  @P0 BRA `(.L_x_5) ;  /* 0x0000000400800947 */ /* 0x000fea0003800000 */
[----:B------:R-:W-:Y:S01]  /*0940*/  I2FP.F32.U32 R0, UR4 ;  /* 0x0000000400007c45 */ /* 0x000fe20008201000 */
[----:B------:R-:W-:Y:S01]  /*0950*/  ULDC.64 UR16, c[0x0][0x628] ;  /* 0x00018a0000107ab9 */ /* 0x000fe20000000a00 */
[----:B------:R-:W-:Y:S01]  /*0960*/  ULDC UR6, c[0x0][0x150] ;  /* 0x0000540000067ab9 */ /* 0x000fe20000000800 */
[----:B------:R-:W-:Y:S01]  /*0970*/  ISETP.NE.U32.AND P0, PT, RZ, UR16, PT ;  /* 0x00000010ff007c0c */ /* 0x000fe2000bf05070 */
[----:B------:R-:W-:Y:S01]  /*0980*/  ULDC UR15, c[0x0][0x630] ;  /* 0x00018c00000f7ab9 */ /* 0x000fe20000000800 */
[----:B------:R-:W-:Y:S01]  /*0990*/  FMUL R0, R0, UR6 ;  /* 0x0000000600007c20 */ /* 0x000fe20008400000 */
[----:B------:R-:W-:Y:S01]  /*09a0*/  R2UR UR18, R16 ;  /* 0x00000000101272ca */ /* 0x000fe200000e0000 */
[----:B------:R-:W-:Y:S01]  /*09b0*/  ULDC UR20, c[0x0][0x154] ;  /* 0x0000550000147ab9 */ /* 0x000fe20000000800 */
[----:B------:R-:W-:Y:S01]  /*09c0*/  ISETP.NE.AND.EX P0, PT, RZ, UR17, PT, P0 ;  /* 0x00000011ff007c0c */ /* 0x000fe2000bf05300 */
[----:B------:R0:W1:Y:S01]  /*09d0*/  F2I.U32.TRUNC.NTZ R3, R0 ;  /* 0x0000000000037305 */ /* 0x000062000020f000 */
[----:B------:R-:W-:-:S02]  /*09e0*/  R2UR UR19, R17 ;  /* 0x00000000111372ca */ /* 0x000fc400000e0000 */
[----:B------:R-:W-:Y:S02]  /*09f0*/  R2UR UR8, R16 ;  /* 0x00000000100872ca */ /* 0x000fe400000e0000 */
[----:B------:R-:W-:-:S07]  /*0a00*/  R2UR UR9, R17 ;  /* 0x00000000110972ca */ /* 0x000fce00000e0000 */
[----:B0-----:R-:W-:Y:S08]  /*0a10*/  @!P0 BRA `(.L_x_6) ;  /* 0x0000000000308947 */ /* 0x001ff00003800000 */
[----:B------:R-:W-:Y:S01]  /*0a20*/  R2UR UR8, R16 ;  /* 0x00000000100872ca */ /* 0x000fe200000e0000 */
[----:B------:R-:W-:Y:S01]  /*0a30*/  ULDC UR6, c[0x0][0x634] ;  /* 0x00018d0000067ab9 */ /* 0x000fe20000000800 */
[----:B------:R-:W-:-:S11]  /*0a40*/  R2UR UR14, R17 ;  /* 0x00000000110e72ca */ /* 0x000fd600000e0000 */
[----:B------:R-:W-:-:S04]  /*0a50*/  UIADD3 UR6, UP0, UR8, UR6, URZ ;  /* 0x0000000608067290 */ /* 0x000fc8000ff1e03f */
[----:B------:R-:W-:-:S04]  /*0a60*/  UIADD3.X UR14, URZ, UR14, URZ, UP0, !UPT ;  /* 0x0000000e3f0e7290 */ /* 0x000fc800087fe43f */
[----:B------:R-:W-:-:S04]  /*0a70*/  UIMAD.WIDE.U32 UR8, UR14, UR16, URZ ;  /* 0x000000100e0872a5 */ /* 0x000fc8000f8e003f */
[----:B------:R-:W-:Y:S02]  /*0a80*/  UIMAD.WIDE.U32 UR10, UP0, UR6, UR17, UR8 ;  /* 0x00000011060a72a5 */ /* 0x000fe4000f800008 */
[----:B------:R-:W-:Y:S02]  /*0a90*/  UIMAD.WIDE.U32 UR8, UR6, UR16, URZ ;  /* 0x00000010060872a5 */ /* 0x000fe4000f8e003f */
[----:B------:R-:W-:Y:S02]  /*0aa0*/  UIADD3.X UR13, URZ, URZ, URZ, UP0, !UPT ;  /* 0x0000003f3f0d7290 */ /* 0x000fe400087fe43f */
[----:B------:R-:W-:Y:S01]  /*0ab0*/  UIADD3 URZ, UP0, UR9, UR10, URZ ;  /* 0x0000000a093f7290 */ /* 0x000fe2000ff1e03f */
[----:B------:R-:W-:-:S03]  /*0ac0*/  UMOV UR12, UR11 ;  /* 0x0000000b000c7c82 */ /* 0x000fc60008000000 */
[----:B------:R-:W-:-:S12]  /*0ad0*/  UIMAD.WIDE.U32.X UR8, UR14, UR17, UR12, UP0 ;  /* 0x000000110e0872a5 */ /* 0x000fd800080e040c */
.L_x_6:
[----:B------:R-:W-:Y:S01]  /*0ae0*/  USHF.R.U64 UR41, UR8, UR15, UR9 ;  /* 0x0000000f08297299 */ /* 0x000fe20008001209 */
[----:B------:R-:W-:Y:S01]  /*0af0*/  I2FP.F32.U32 R0, UR7 ;  /* 0x0000000700007c45 */ /* 0x000fe20008201000 */
[----:B------:R-:W-:Y:S01]  /*0b00*/  USHF.R.U32.HI UR5, URZ, UR15, UR9 ;  /* 0x0000000f3f057299 */ /* 0x000fe20008011609 */
[----:B-1----:R-:W-:Y:S01]  /*0b10*/  R2UR UR12, R3 ;  /* 0x00000000030c72ca */ /* 0x002fe200000e0000 */
[----:B------:R-:W-:Y:S02]  /*0b20*/  UIADD3 UR6, UP0, URZ, -UR41, URZ ;  /* 0x800000293f067290 */ /* 0x000fe4000ff1e03f */
[----:B------:R-:W-:Y:S01]  /*0b30*/  FMUL R0, R0, UR20 ;  /* 0x0000001400007c20 */ /* 0x000fe20008400000 */
[----:B------:R-:W-:Y:S01]  /*0b40*/  ULDC.64 UR8, c[0x0][0x620] ;  /* 0x0001880000087ab9 */ /* 0x000fe20000000a00 */
[----:B------:R-:W-:Y:S01]  /*0b50*/  UIADD3.X UR5, URZ, ~UR5, URZ, UP0, !UPT ;  /* 0x800000053f057290 */ /* 0x000fe200087fe43f */
[----:B------:R-:W-:Y:S01]  /*0b60*/  UMOV UR10, UR18 ;  /* 0x00000012000a7c82 */ /* 0x000fe20008000000 */
[----:B------:R-:W-:-:S02]  /*0b70*/  UMOV UR11, UR19 ;  /* 0x00000013000b7c82 */ /* 0x000fc40008000000 */
[----:B------:R-:W-:Y:S01]  /*0b80*/  UIMAD UR5, UR5, UR8, URZ ;  /* 0x00000008050572a4 */ /* 0x000fe2000f8e023f */
[----:B------:R-:W0:Y:S01]  /*0b90*/  F2I.U32.TRUNC.NTZ R0, R0 ;  /* 0x0000000000007305 */ /* 0x000e22000020f000 */
[----:B------:R-:W-:Y:S02]  /*0ba0*/  UIMAD.WIDE.U32 UR10, UR6, UR8, UR10 ;  /* 0x00000008060a72a5 */ /* 0x000fe4000f8e000a */
[----:B------:R-:W-:Y:S01]  /*0bb0*/  UIMAD UR6, UR6, UR9, UR5 ;  /* 0x00000009060672a4 */ /* 0x000fe2000f8e0205 */
[----:B------:R-:W-:Y:S01]  /*0bc0*/  ULDC UR21, c[0x0][0x658] ;  /* 0x0001960000157ab9 */ /* 0x000fe20000000800 */
[----:B------:R-:W-:Y:S02]  /*0bd0*/  UMOV UR19, 0xffffffff ;  /* 0xffffffff00137882 */ /* 0x000fe40000000000 */
[----:B------:R-:W-:Y:S01]  /*0be0*/  UIADD3 UR6, UR11, UR6, URZ ;  /* 0x000000060b067290 */ /* 0x000fe2000fffe03f */
[----:B------:R-:W-:Y:S01]  /*0bf0*/  ULDC UR15, c[0x0][0x618] ;  /* 0x00018600000f7ab9 */ /* 0x000fe20000000800 */
[----:B------:R-:W-:Y:S01]  /*0c00*/  ULDC.64 UR8, c[0x0][0x640] ;  /* 0x0001900000087ab9 */ /* 0x000fe20000000a00 */
[----:B------:R-:W-:Y:S01]  /*0c10*/  USHF.L.U32 UR11, UR19, UR21, URZ ;  /* 0x00000015130b7299 */ /* 0x000fe2000800063f */
[----:B------:R-:W-:Y:S01]  /*0c20*/  ISETP.NE.U32.AND P0, PT, RZ, UR8, PT ;  /* 0x00000008ff007c0c */ /* 0x000fe2000bf05070 */
[----:B------:R-:W-:-:S02]  /*0c30*/  USHF.R.U64 UR19, UR10, UR15, UR6 ;  /* 0x0000000f0a137299 */ /* 0x000fc40008001206 */
[----:B------:R-:W-:Y:S01]  /*0c40*/  USHF.R.U32.HI UR10, URZ, UR15, UR6 ;  /* 0x0000000f3f0a7299 */ /* 0x000fe20008011606 */
[----:B0-----:R-:W-:Y:S01]  /*0c50*/  R2UR UR14, R0 ;  /* 0x00000000000e72ca */ /* 0x001fe200000e0000 */
[----:B------:R-:W-:Y:S01]  /*0c60*/  ULDC UR17, c[0x0][0x608] ;  /* 0x0001820000117ab9 */ /* 0x000fe20000000800 */
[----:B------:R-:W-:Y:S01]  /*0c70*/  ISETP.NE.AND.EX P0, PT, RZ, UR9, PT, P0 ;  /* 0x00000009ff007c0c */ /* 0x000fe2000bf05300 */
[----:B------:R-:W-:Y:S02]  /*0c80*/  USHF.R.U64 UR23, UR19, UR17, UR10 ;  /* 0x0000001113177299 */ /* 0x000fe4000800120a */
[----:B------:R-:W-:Y:S01]  /*0c90*/  USHF.R.U32.HI UR10, URZ, UR17, UR10 ;  /* 0x000000113f0a7299 */ /* 0x000fe2000801160a */
[----:B------:R-:W-:Y:S01]  /*0ca0*/  UMOV UR16, 0x1 ;  /* 0x0000000100107882 */ /* 0x000fe20000000000 */
[----:B------:R-:W-:Y:S02]  /*0cb0*/  UIADD3 UR12, -UR12, URZ, URZ ;  /* 0x0000003f0c0c7290 */ /* 0x000fe4000fffe13f */
[----:B------:R-:W-:-:S02]  /*0cc0*/  USHF.R.U64 UR24, UR23, UR21, UR10 ;  /* 0x0000001517187299 */ /* 0x000fc4000800120a */
[----:B------:R-:W-:Y:S01]  /*0cd0*/  USHF.L.U32 UR6, UR16, UR21, URZ ;  /* 0x0000001510067299 */ /* 0x000fe2000800063f */
[----:B------:R-:W-:Y:S01]  /*0ce0*/  ULDC UR13, c[0x0][0x144] ;  /* 0x00005100000d7ab9 */ /* 0x000fe20000000800 */
[----:B------:R-:W-:Y:S01]  /*0cf0*/  ULDC UR5, c[0x0][0x600] ;  /* 0x0001800000057ab9 */ /* 0x000fe20000000800 */
[----:B------:R-:W-:Y:S02]  /*0d00*/  ULOP3.LUT UR16, URZ, UR11, URZ, 0x33, !UPT ;  /* 0x0000000b3f107292 */ /* 0x000fe4000f8e333f */
[----:B------:R-:W-:Y:S02]  /*0d10*/  USHF.R.U32.HI UR11, URZ, UR21, UR10 ;  /* 0x000000153f0b7299 */ /* 0x000fe4000801160a */
[----:B------:R-:W-:Y:S02]  /*0d20*/  UIADD3 UR18, UR5, -0x1, URZ ;  /* 0xffffffff05127890 */ /* 0x000fe4000fffe03f */
[----:B------:R-:W-:Y:S02]  /*0d30*/  UIADD3 UR20, -UR14, URZ, URZ ;  /* 0x0000003f0e147290 */ /* 0x000fe4000fffe13f */
[----:B------:R-:W-:Y:S01]  /*0d40*/  UIMAD UR4, UR13, UR12, UR4 ;  /* 0x0000000c0d0472a4 */ /* 0x000fe2000f8e0204 */
[----:B------:R-:W-:Y:S01]  /*0d50*/  ULDC UR25, c[0x0][0x148] ;  /* 0x0000520000197ab9 */ /* 0x000fe20000000800 */
[----:B------:R-:W-:Y:S01]  /*0d60*/  ULDC UR21, c[0x0][0x648] ;  /* 0x0001920000157ab9 */ /* 0x000fe20000000800 */
[----:B------:R-:W-:Y:S01]  /*0d70*/  ULDC UR22, c[0x0][0x638] ;  /* 0x00018e0000167ab9 */ /* 0x000fe20000000800 */
[----:B------:R-:W-:Y:S01]  /*0d80*/  UMOV UR10, UR24 ;  /* 0x00000018000a7c82 */ /* 0x000fe20008000000 */
[----:B------:R-:W-:Y:S07]  /*0d90*/  @!P0 BRA `(.L_x_7) ;  /* 0x0000000000308947 */ /* 0x000fee0003800000 */
[----:B------:R-:W-:Y:S02]  /*0da0*/  ULDC UR14, c[0x0][0x64c] ;  /* 0x00019300000e7ab9 */ /* 0x000fe40000000800 */
        /* <DEDUP_REMOVED lines=8> */
[----:B------:R-:W-:-:S07]  /*0e30*/  UIMAD.WIDE.U32.X UR8, UR17, UR9, UR14, UP0 ;  /* 0x00000009110872a5 */ /* 0x000fce00080e040e */
[----:B------:R-:W-:Y:S01]  /*0e40*/  UMOV UR10, UR8 ;  /* 0x00000008000a7c82 */ /* 0x000fe20008000000 */
[----:B------:R-:W-:-:S05]  /*0e50*/  UMOV UR11, UR9 ;  /* 0x00000009000b7c82 */ /* 0x000fca0008000000 */
.L_x_7:
[----:B------:R-:W-:Y:S01]  /*0e60*/  UISETP.NE.AND UP0, UPT, UR39, URZ, UPT ;  /* 0x0000003f2700728c */ /* 0x000fe2000bf05270 */
[----:B------:R-:W-:Y:S01]  /*0e70*/  IMAD.MOV.U32 R0, RZ, RZ, 0x1 ;  /* 0x00000001ff007424 */ /* 0x000fe200078e00ff */
[----:B------:R-:W-:Y:S02]  /*0e80*/  USHF.R.U64 UR8, UR10, UR21, UR11 ;  /* 0x000000150a087299 */ /* 0x000fe4000800120b */
[----:B------:R-:W-:Y:S02]  /*0e90*/  ULOP3.LUT UR16, UR23, UR16, URZ, 0xc0, !UPT ;  /* 0x0000001017107292 */ /* 0x000fe4000f8ec03f */
[----:B------:R-:W-:Y:S02]  /*0ea0*/  ULOP3.LUT UR18, UR19, UR18, URZ, 0xc0, !UPT ;  /* 0x0000001213127292 */ /* 0x000fe4000f8ec03f */
[----:B------:R-:W-:-:S03]  /*0eb0*/  UIMAD UR16, UR6, UR8, UR16 ;  /* 0x00000008061072a4 */ /* 0x000fc6000f8e0210 */
[----:B------:R-:W-:Y:S02]  /*0ec0*/  @UP0 UIMAD UR4, UR25, UR20, UR7 ;  /* 0x00000014190402a4 */ /* 0x000fe4000f8e0207 */
[----:B------:R-:W-:-:S04]  /*0ed0*/  UIADD3 UR7, -UR8, URZ, URZ ;  /* 0x0000003f08077290 */ /* 0x000fc8000fffe13f */
[----:B------:R-:W-:-:S03]  /*0ee0*/  UIMAD UR6, UR7, UR22, UR24 ;  /* 0x00000016070672a4 */ /* 0x000fc6000f8e0218 */
[----:B------:R-:W-:Y:S01]  /*0ef0*/  ULDC UR7, c[0x0][0x610] ;  /* 0x0001840000077ab9 */ /* 0x000fe20000000800 */
[----:B------:R-:W-:Y:S02]  /*0f00*/  UIMAD UR6, UR6, UR5, UR18 ;  /* 0x00000005060672a4 */ /* 0x000fe4000f8e0212 */
[----:B------:R-:W-:-:S04]  /*0f10*/  UIMAD UR4, UR16, UR7, UR4 ;  /* 0x00000007100472a4 */ /* 0x000fc8000f8e0204 */
[----:B------:R-:W-:Y:S02]  /*0f20*/  USEL UR40, UR6, UR4, !UP0 ;  /* 0x0000000406287287 */ /* 0x000fe4000c000000 */
[----:B------:R-:W-:-:S12]  /*0f30*/  USEL UR45, UR4, UR6, !UP0 ;  /* 0x00000006042d7287 */ /* 0x000fd8000c000000 */
.L_x_5:
[----:B------:R-:W-:-:S08]  /*0f40*/  NOP ;  /* 0x0000000000007918 */ /* 0x000fd00000000000 */
[----:B------:R-:W0:Y:S02]  /*0f50*/  USETMAXREG.TRY_ALLOC.CTAPOOL UP0, 0xe8 ;  /* 0x000000e8000079c8 */ /* 0x000e240008000600 */
[----:B0-----:R-:W-:-:S13]  /*0f60*/  PLOP3.LUT P0, PT, PT, PT, UP0, 0x80, 0x0 ;  /* 0x000000000000781c */ /* 0x001fda0003f0f008 */
[----:B------:R-:W-:Y:S05]  /*0f70*/  @!P0 BRA `(.L_x_5) ;  /* 0xfffffffc00f08947 */ /* 0x000fea000383ffff */
[----:B------:R-:W-:Y:S01]  /*0f80*/  ULDC.64 UR4, c[0x0][0x598] ;  /* 0x0001660000047ab9 */ /* 0x000fe20000000a00 */
[----:B------:R-:W-:Y:S01]  /*0f90*/  ULDC.64 UR46, c[0x0][0x208] ;  /* 0x00008200002e7ab9 */ /* 0x000fe20000000a00 */
[----:B------:R-:W-:-:S04]  /*0fa0*/  ISETP.NE.U32.AND P0, PT, RZ, UR4, PT ;  /* 0x00000004ff007c0c */ /* 0x000fc8000bf05070 */
[----:B------:R-:W-:-:S13]  /*0fb0*/  ISETP.NE.AND.EX P0, PT, RZ, UR5, PT, P0 ;  /* 0x00000005ff007c0c */ /* 0x000fda000bf05300 */
[----:B------:R-:W-:Y:S05]  /*0fc0*/  @!P0 BRA `(.L_x_8) ;  /* 0x00000000001c8947 */ /* 0x000fea0003800000 */
[----:B------:R-:W0:Y:S02]  /*0fd0*/  LDC.64 R4, c[0x0][0x598] ;  /* 0x00016600ff047b82 */ /* 0x000e240000000a00 */
[----:B0-----:R-:W2:Y:S02]  /*0fe0*/  LDG.E.64 R4, desc[UR46][R4.64] ;  /* 0x0000002e04047981 */ /* 0x001ea4000c1e1b00 */
[----:B--2---:R-:W-:-:S04]  /*0ff0*/  ISETP.NE.U32.AND P0, PT, R4, RZ, PT ;  /* 0x000000ff0400720c */ /* 0x004fc80003f05070 */
[----:B------:R-:W-:-:S13]  /*1000*/  ISETP.NE.AND.EX P0, PT, R5, RZ, PT, P0 ;  /* 0x000000ff0500720c */ /* 0x000fda0003f05300 */
[----:B------:R-:W-:Y:S05]  /*1010*/  @!P0 BRA `(.L_x_8) ;  /* 0x0000000000088947 */ /* 0x000fea0003800000 */
[----:B------:R0:W5:Y:S01]  /*1020*/  LD.E R19, desc[UR46][R4.64] ;  /* 0x0000002e04137980 */ /* 0x000162000c101900 */
[----:B------:R-:W-:Y:S05]  /*1030*/  BRA `(.L_x_9) ;  /* 0x0000000000247947 */ /* 0x000fea0003800000 */
.L_x_8:
[----:B------:R-:W-:Y:S02]  /*1040*/  ULDC.64 UR4, c[0x0][0x588] ;  /* 0x0001620000047ab9 */ /* 0x000fe40000000a00 */
[----:B------:R-:W-:-:S04]  /*1050*/  ISETP.NE.U32.AND P0, PT, RZ, UR4, PT ;  /* 0x00000004ff007c0c */ /* 0x000fc8000bf05070 */
[----:B------:R-:W-:-:S13]  /*1060*/  ISETP.NE.AND.EX P0, PT, RZ, UR5, PT, P0 ;  /* 0x00000005ff007c0c */ /* 0x000fda000bf05300 */
[----:B------:R-:W-:Y:S05]  /*1070*/  @!P0 BRA `(.L_x_10) ;  /* 0x00000000000c8947 */ /* 0x000fea0003800000 */
[----:B------:R-:W0:Y:S02]  /*1080*/  LDC.64 R4, c[0x0][0x588] ;  /* 0x00016200ff047b82 */ /* 0x000e240000000a00 */
[----:B0-----:R1:W5:Y:S01]  /*1090*/  LDG.E R19, desc[UR46][R4.64] ;  /* 0x0000002e04137981 */ /* 0x001362000c1e1900 */
[----:B------:R-:W-:Y:S05]  /*10a0*/  BRA `(.L_x_9) ;  /* 0x0000000000087947 */ /* 0x000fea0003800000 */
.L_x_10:
[----:B------:R-:W-:Y:S02]  /*10b0*/  ULDC UR4, c[0x0][0x580] ;  /* 0x0001600000047ab9 */ /* 0x000fe40000000800 */
[----:B------:R-:W-:-:S07]  /*10c0*/  IMAD.U32 R19, RZ, RZ, UR4 ;  /* 0x00000004ff137e24 */ /* 0x000fce000f8e00ff */
.L_x_9:
[----:B------:R-:W-:Y:S02]  /*10d0*/  ULDC.64 UR4, c[0x0][0x5a0] ;  /* 0x0001680000047ab9 */ /* 0x000fe40000000a00 */
[----:B------:R-:W-:-:S04]  /*10e0*/  ISETP.NE.U32.AND P0, PT, RZ, UR4, PT ;  /* 0x00000004ff007c0c */ /* 0x000fc8000bf05070 */
[----:B------:R-:W-:-:S13]  /*10f0*/  ISETP.NE.AND.EX P0, PT, RZ, UR5, PT, P0 ;  /* 0x00000005ff007c0c */ /* 0x000fda000bf05300 */
[----:B------:R-:W-:Y:S05]  /*1100*/  @!P0 BRA `(.L_x_11) ;  /* 0x00000000001c8947 */ /* 0x000fea0003800000 */
[----:B01----:R-:W0:Y:S02]  /*1110*/  LDC.64 R4, c[0x0][0x5a0] ;  /* 0x00016800ff047b82 */ /* 0x003e240000000a00 */
[----:B0-----:R-:W2:Y:S02]  /*1120*/  LDG.E.64 R4, desc[UR46][R4.64] ;  /* 0x0000002e04047981 */ /* 0x001ea4000c1e1b00 */
[----:B--2---:R-:W-:-:S04]  /*1130*/  ISETP.NE.U32.AND P0, PT, R4, RZ, PT ;  /* 0x000000ff0400720c */ /* 0x004fc80003f05070 */
[----:B------:R-:W-:-:S13]  /*1140*/  ISETP.NE.AND.EX P0, PT, R5, RZ, PT, P0 ;  /* 0x000000ff0500720c */ /* 0x000fda0003f05300 */
[----:B------:R-:W-:Y:S05]  /*1150*/  @!P0 BRA `(.L_x_11) ;  /* 0x0000000000088947 */ /* 0x000fea0003800000 */
[----:B------:R0:W5:Y:S01]  /*1160*/  LD.E R22, desc[UR46][R4.64] ;  /* 0x0000002e04167980 */ /* 0x000162000c101900 */
[----:B------:R-:W-:Y:S05]  /*1170*/  BRA `(.L_x_12) ;  /* 0x0000000000247947 */ /* 0x000fea0003800000 */
.L_x_11:
[----:B------:R-:W-:Y:S02]  /*1180*/  ULDC.64 UR4, c[0x0][0x590] ;  /* 0x0001640000047ab9 */ /* 0x000fe40000000a00 */
[----:B------:R-:W-:-:S04]  /*1190*/  ISETP.NE.U32.AND P0, PT, RZ, UR4, PT ;  /* 0x00000004ff007c0c */ /* 0x000fc8000bf05070 */
[----:B------:R-:W-:-:S13]  /*11a0*/  ISETP.NE.AND.EX P0, PT, RZ, UR5, PT, P0 ;  /* 0x00000005ff007c0c */ /* 0x000fda000bf05300 */
[----:B------:R-:W-:Y:S05]  /*11b0*/  @!P0 BRA `(.L_x_13) ;  /* 0x00000000000c8947 */ /* 0x000fea0003800000 */
[----:B------:R-:W2:Y:S02]  /*11c0*/  LDC.64 R22, c[0x0][0x590] ;  /* 0x00016400ff167b82 */ /* 0x000ea40000000a00 */
[----:B--2---:R2:W5:Y:S01]  /*11d0*/  LDG.E R22, desc[UR46][R22.64] ;  /* 0x0000002e16167981 */ /* 0x004562000c1e1900 */
[----:B------:R-:W-:Y:S05]  /*11e0*/  BRA `(.L_x_12) ;  /* 0x0000000000087947 */ /* 0x000fea0003800000 */
.L_x_13:
[----:B------:R-:W-:Y:S02]  /*11f0*/  ULDC UR4, c[0x0][0x584] ;  /* 0x0001610000047ab9 */ /* 0x000fe40000000800 */
[----:B------:R-:W-:-:S07]  /*1200*/  IMAD.U32 R22, RZ, RZ, UR4 ;  /* 0x00000004ff167e24 */ /* 0x000fce000f8e00ff */
.L_x_12:
[----:B------:R-:W-:-:S13]  /*1210*/  LOP3.LUT P0, RZ, R0, 0xff, RZ, 0xc0, !PT ;  /* 0x000000ff00ff7812 */ /* 0x000fda000780c0ff */
[----:B------:R-:W-:Y:S05]  /*1220*/  @!P0 EXIT ;  /* 0x000000000000894d */ /* 0x000fea0003800000 */
[----:B------:R-:W-:Y:S01]  /*1230*/  ULDC UR4, c[0x0][0x28c] ;  /* 0x0000a30000047ab9 */ /* 0x000fe20000000800 */
[----:B------:R-:W-:Y:S02]  /*1240*/  ULOP3.LUT UR42, UR38, 0x1, URZ, 0xfc, !UPT ;  /* 0x00000001262a7892 */ /* 0x000fe4000f8efc3f */
[----:B------:R-:W-:Y:S01]  /*1250*/  UIADD3 UR4, UR4, 0xf, URZ ;  /* 0x0000000f04047890 */ /* 0x000fe2000fffe03f */
[----:B------:R-:W-:Y:S01]  /*1260*/  UMOV UR36, URZ ;  /* 0x0000003f00247c82 */ /* 0x000fe20008000000 */
[----:B------:R-:W-:Y:S02]  /*1270*/  UMOV UR37, URZ ;  /* 0x0000003f00257c82 */ /* 0x000fe40008000000 */
[----:B------:R-:W-:-:S04]  /*1280*/  USHF.R.S32.HI UR5, URZ, 0x1f, UR4 ;  /* 0x0000001f3f057899 */ /* 0x000fc80008011404 */
[----:B------:R-:W-:-:S04]  /*1290*/  ULEA.HI UR5, UR5, UR4, URZ, 0x4 ;  /* 0x0000000405057291 */ /* 0x000fc8000f8f203f */
[----:B------:R-:W-:-:S12]  /*12a0*/  USHF.R.S32.HI UR43, URZ, 0x4, UR5 ;  /* 0x000000043f2b7899 */ /* 0x000fd80008011405 */
.L_x_349:
[----:B------:R-:W-:Y:S01]  /*12b0*/  LOP3.LUT R0, R2, 0x80, RZ, 0xc0, !PT ;  /* 0x0000008002007812 */ /* 0x000fe200078ec0ff */
[----:B---3--:R-:W3:Y:S01]  /*12c0*/  S2UR UR6, SR_CgaCtaId ;  /* 0x00000000000679c3 */ /* 0x008ee20000008800 */
[----:B------:R-:W-:Y:S02]  /*12d0*/  UMOV UR44, 0x400 ;  /* 0x00000400002c7882 */ /* 0x000fe40000000000 */
[----:B------:R-:W-:-:S06]  /*12e0*/  SHF.R.U32.HI R0, RZ, 0x7, R0 ;  /* 0x00000007ff007819 */ /* 0x000fcc0000011600 */
[----:B----4-:R-:W4:Y:S01]  /*12f0*/  SHFL.IDX PT, R0, R0, RZ, 0x1f ;  /* 0x00001fff00007589 */ /* 0x010f2200000e0000 */
[----:B---3--:R-:W-:Y:S01]  /*1300*/  ULEA UR44, UR6, UR44, 0x18 ;  /* 0x0000002c062c7291 */ /* 0x008fe2000f8ec03f */
[----:B----4-:R-:W-:-:S13]  /*1310*/  R2UR UR4, R0 ;  /* 0x00000000000472ca */ /* 0x010fda00000e0000 */
[----:B------:R-:W-:-:S04]  /*1320*/  ULEA.HI UR5, UR4, UR4, URZ, 0x1 ;  /* 0x0000000404057291 */ /* 0x000fc8000f8f083f */
[----:B------:R-:W-:-:S04]  /*1330*/  ULOP3.LUT UR5, UR5, 0x1ffffe, URZ, 0xc0, !UPT ;  /* 0x001ffffe05057892 */ /* 0x000fc8000f8ec03f */
[----:B------:R-:W-:-:S03]  /*1340*/  UIADD3 UR5, UR4, -UR5, URZ ;  /* 0x8000000504057290 */ /* 0x000fc6000fffe03f */
[----:B------:R-:W-:Y:S01]  /*1350*/  ULDC UR4, c[0x0][0x28c] ;  /* 0x0000a30000047ab9 */ /* 0x000fe20000000800 */
[----:B------:R-:W-:Y:S01]  /*1360*/  ULEA UR5, UR5, UR44, 0xb ;  /* 0x0000002c05057291 */ /* 0x000fe2000f8e583f */
[----:B------:R-:W-:-:S03]  /*1370*/  ISETP.LT.AND P0, PT, RZ, UR4, PT ;  /* 0x00000004ff007c0c */ /* 0x000fc6000bf01270 */
[----:B------:R-:W-:-:S04]  /*1380*/  UIADD3 UR5, UR5, 0x200, URZ ;  /* 0x0000020005057890 */ /* 0x000fc8000fffe03f */
[----:B------:R-:W-:-:S04]  /*1390*/  USHF.R.U32.HI UR5, URZ, 0x4, UR5 ;  /* 0x000000043f057899 */ /* 0x000fc80008011605 */
[----:B------:R-:W-:Y:S02]  /*13a0*/  ULOP3.LUT UR48, UR5, 0x3fff, URZ, 0xc0, !UPT ;  /* 0x00003fff05307892 */ /* 0x000fe4000f8ec03f */
[----:B-1---5:R-:W-:Y:S10]  /*13b0*/  @P0 BRA `(.L_x_14) ;  /* 0x0000000000400947 */ /* 0x022ff40003800000 */
[----:B------:R-:W-:Y:S01]  /*13c0*/  MOV R0, 0x0 ;  /* 0x0000000000007802 */ /* 0x000fe20000000f00 */
[----:B------:R-:W-:Y:S01]  /*13d0*/  ULDC.64 UR4, c[0x4][0x68] ;  /* 0x01001a0000047ab9 */ /* 0x000fe20000000a00 */
[----:B------:R-:W-:Y:S01]  /*13e0*/  ULDC.64 UR6, c[0x4][0x8] ;  /* 0x0100020000067ab9 */ /* 0x000fe20000000a00 */
[----:B01----:R-:W-:Y:S01]  /*13f0*/  IMAD.U32 R4, RZ, RZ, UR4 ;  /* 0x00000004ff047e24 */ /* 0x003fe2000f8e00ff */
[----:B------:R0:W1:Y:S01]  /*1400*/  LDC.64 R14, c[0x4][R0] ;  /* 0x01000000000e7b82 */ /* 0x0000620000000a00 */
[----:B------:R-:W-:Y:S01]  /*1410*/  IMAD.U32 R5, RZ, RZ, UR5 ;  /* 0x00000005ff057e24 */ /* 0x000fe2000f8e00ff */
[----:B------:R-:W-:Y:S01]  /*1420*/  ULDC.64 UR4, c[0x4][0x70] ;  /* 0x01001c0000047ab9 */ /* 0x000fe20000000a00 */
[----:B------:R-:W-:Y:S02]  /*1430*/  IMAD.U32 R10, RZ, RZ, UR6 ;  /* 0x00000006ff0a7e24 */ /* 0x000fe4000f8e00ff */
[----:B------:R-:W-:Y:S02]  /*1440*/  IMAD.U32 R6, RZ, RZ, UR4 ;  /* 0x00000004ff067e24 */ /* 0x000fe4000f8e00ff */
[----:B------:R-:W-:-:S02]  /*1450*/  IMAD.U32 R7, RZ, RZ, UR5 ;  /* 0x00000005ff077e24 */ /* 0x000fc4000f8e00ff */
[----:B------:R-:W-:Y:S02]  /*1460*/  IMAD.U32 R11, RZ, RZ, UR7 ;  /* 0x00000007ff0b7e24 */ /* 0x000fe4000f8e00ff */
[----:B------:R-:W-:Y:S02]  /*1470*/  IMAD.MOV.U32 R8, RZ, RZ, 0x1e1 ;  /* 0x000001e1ff087424 */ /* 0x000fe400078e00ff */
[----:B------:R-:W-:Y:S02]  /*1480*/  IMAD.MOV.U32 R12, RZ, RZ, 0x1 ;  /* 0x00000001ff0c7424 */ /* 0x000fe400078e00ff */
[----:B0-----:R-:W-:-:S07]  /*1490*/  IMAD.MOV.U32 R13, RZ, RZ, RZ ;  /* 0x000000ffff0d7224 */ /* 0x001fce00078e00ff */
[----:B------:R-:W-:-:S07]  /*14a0*/  LEPC R20, `(.L_x_14) ;  /* 0x000000001014794e */ /* 0x000fce0000000000 */
[----:B-12--5:R-:W-:Y:S05]  /*14b0*/  CALL.ABS.NOINC R14 ;  /* 0x000000000e007343 */ /* 0x026fea0003c00000 */
.L_x_14:
[----:B------:R-:W-:-:S05]  /*14c0*/  IMAD.U32 R0, RZ, RZ, UR42 ;  /* 0x0000002aff007e24 */ /* 0x000fca000f8e00ff */
[----:B------:R-:W-:-:S13]  /*14d0*/  ISETP.NE.AND P0, PT, R0, 0x3, PT ;  /* 0x000000030000780c */ /* 0x000fda0003f05270 */
[----:B------:R-:W-:Y:S05]  /*14e0*/  @!P0 BRA `(.L_x_15) ;  /* 0x0000000000048947 */ /* 0x000fea0003800000 */
[----:B------:R-:W-:Y:S01]  /*14f0*/  BPT.TRAP 0x1 ;  /* 0x000000040000795c */ /* 0x000fe20000300000 */
.L_x_15:
[----:B------:R-:W-:Y:S02]  /*1500*/  IMAD.U32 R3, RZ, RZ, UR37 ;  /* 0x00000025ff037e24 */ /* 0x000fe4000f8e00ff */
[----:B------:R-:W-:-:S03]  /*1510*/  IMAD.U32 R0, RZ, RZ, UR36 ;  /* 0x00000024ff007e24 */ /* 0x000fc6000f8e00ff */
[----:B------:R-:W-:Y:S02]  /*1520*/  LEA R3, R3, UR44, 0x3 ;  /* 0x0000002c03037c11 */ /* 0x000fe4000f8e18ff */
[----:B------:R-:W-:-:S04]  /*1530*/  SHF.L.U32 R0, R0, 0x1f, RZ ;  /* 0x0000001f00007819 */ /* 0x000fc800000006ff */
[----:B------:R3:W4:Y:S01]  /*1540*/  SYNCS.PHASECHK.TRANS64.TRYWAIT P1, [R3+URZ], R0 ;  /* 0x00000000030075a7 */ /* 0x000722000802017f */
[----:B------:R-:W-:Y:S05]  /*1550*/  @!P0 BRA `(.L_x_16) ;  /* 0x0000000000048947 */ /* 0x000fea0003800000 */
[----:B------:R-:W-:Y:S01]  /*1560*/  BPT.TRAP 0x1 ;  /* 0x000000040000795c */ /* 0x000fe20000300000 */
.L_x_16:
[----:B----4-:R-:W-:Y:S05]  /*1570*/  @P1 BRA `(.L_x_17) ;  /* 0x0000000000081947 */ /* 0x010fea0003800000 */
[----:B------:R-:W4:Y:S02]  /*1580*/  SYNCS.PHASECHK.TRANS64.TRYWAIT P1, [R3+URZ], R0 ;  /* 0x00000000030075a7 */ /* 0x000f24000802017f */
[----:B----4-:R-:W-:Y:S05]  /*1590*/  @!P1 BRA `(.L_x_18) ;  /* 0x000000d000509947 */ /* 0x010fea0003800000 */
.L_x_17:
[----:B------:R-:W-:-:S04]  /*15a0*/  UISETP.LT.AND UP0, UPT, UR43, 0x1, UPT ;  /* 0x000000012b00788c */ /* 0x000fc8000bf01270 */
[----:B------:R-:W-:-:S06]  /*15b0*/  USEL UR4, UR43, 0x1, UP0 ;  /* 0x000000012b047887 */ /* 0x000fcc0008000000 */
[----:B---34-:R-:W-:Y:S01]  /*15c0*/  IMAD.U32 R0, RZ, RZ, UR4 ;  /* 0x00000004ff007e24 */ /* 0x018fe2000f8e00ff */
[----:B------:R-:W-:Y:S05]  /*15d0*/  WARPSYNC.ALL ;  /* 0x0000000000007948 */ /* 0x000fea0003800000 */
[----:B------:R-:W-:-:S04]  /*15e0*/  IADD3 R0, -R0, UR43, RZ ;  /* 0x0000002b00007c10 */ /* 0x000fc8000fffe1ff */
[----:B------:R-:W-:Y:S01]  /*15f0*/  ISETP.GE.AND P1, PT, R0, 0x1, PT ;  /* 0x000000010000780c */ /* 0x000fe20003f26270 */
[----:B------:R-:W-:Y:S01]  /*1600*/  UIADD3 UR4, UR44, 0x22200, URZ ;  /* 0x000222002c047890 */ /* 0x000fe2000fffe03f */
[----:B------:R-:W-:Y:S01]  /*1610*/  WARPGROUP.ARRIVE ;  /* 0x00000000000079c5 */ /* 0x000fe20000000000 */
[----:B------:R-:W-:Y:S02]  /*1620*/  ULOP3.LUT UR24, UR48, 0x10000, URZ, 0xfc, !UPT ;  /* 0x0001000030187892 */ /* 0x000fe4000f8efc3f */
[----:B------:R-:W-:Y:S02]  /*1630*/  USHF.R.U32.HI UR4, URZ, 0x4, UR4 ;  /* 0x000000043f047899 */ /* 0x000fe40008011604 */
[----:B------:R-:W-:Y:S02]  /*1640*/  ULEA UR16, UR37, UR24, 0x9 ;  /* 0x0000001825107291 */ /* 0x000fe4000f8e483f */
[----:B------:R-:W-:Y:S01]  /*1650*/  ULOP3.LUT UR4, UR4, 0x3fff, URZ, 0xc0, !UPT ;  /* 0x00003fff04047892 */ /* 0x000fe2000f8ec03f */
[----:B------:R-:W-:Y:S01]  /*1660*/  UMOV UR5, 0xc0000010 ;  /* 0xc000001000057882 */ /* 0x000fe20000000000 */
[----:B------:R-:W-:-:S02]  /*1670*/  UMOV UR7, 0xc0000010 ;  /* 0xc000001000077882 */ /* 0x000fc40000000000 */
[----:B------:R-:W-:Y:S01]  /*1680*/  ULOP3.LUT UR25, UR4, 0x10000, URZ, 0xfc, !UPT ;  /* 0x0001000004197892 */ /* 0x000fe2000f8efc3f */
[----:B------:R-:W-:Y:S02]  /*1690*/  UMOV UR9, UR5 ;  /* 0x0000000500097c82 */ /* 0x000fe40008000000 */
[----:B------:R-:W-:Y:S01]  /*16a0*/  UMOV UR4, UR16 ;  /* 0x0000001000047c82 */ /* 0x000fe20008000000 */
[----:B------:R-:W-:Y:S01]  /*16b0*/  UIMAD UR6, UR37, 0x140, UR25 ;  /* 0x00000140250678a4 */ /* 0x000fe2000f8e0219 */
[----:B------:R-:W-:Y:S01]  /*16c0*/  UMOV UR8, UR4 ;  /* 0x0000000400087c82 */ /* 0x000fe20008000000 */
[----:B------:R-:W-:Y:S02]  /*16d0*/  UMOV UR11, 0xc0000010 ;  /* 0xc0000010000b7882 */ /* 0x000fe40000000000 */
[----:B------:R-:W-:Y:S02]  /*16e0*/  UIADD3 UR10, UR6, 0x40, URZ ;  /* 0x00000040060a7890 */ /* 0x000fe4000fffe03f */
[----:B------:R-:W-:Y:S01]  /*16f0*/  UIADD3 UR14, UR6, 0x80, URZ ;  /* 0x00000080060e7890 */ /* 0x000fe2000fffe03f */
[----:B------:R-:W-:-:S02]  /*1700*/  UMOV UR12, UR4 ;  /* 0x00000004000c7c82 */ /* 0x000fc40008000000 */
[----:B------:R-:W-:Y:S01]  /*1710*/  HGMMA.64x32x16.F32 R168, gdesc[UR4], RZ, !UPT, gsb0 ;  /* 0x0060000004a879f0 */ /* 0x000fe2000c0008ff */
[----:B------:R-:W-:Y:S01]  /*1720*/  UMOV UR13, UR5 ;  /* 0x00000005000d7c82 */ /* 0x000fe20008000000 */
[----:B------:R-:W-:Y:S01]  /*1730*/  UMOV UR15, 0xc0000010 ;  /* 0xc0000010000f7882 */ /* 0x000fe20000000000 */
[----:B------:R-:W-:Y:S01]  /*1740*/  UIADD3 UR18, UR6, 0xc0, URZ ;  /* 0x000000c006127890 */ /* 0x000fe2000fffe03f */
[----:B------:R-:W-:Y:S01]  /*1750*/  UMOV UR17, UR5 ;  /* 0x0000000500117c82 */ /* 0x000fe20008000000 */
[----:B------:R-:W-:Y:S01]  /*1760*/  UMOV UR19, 0xc0000010 ;  /* 0xc000001000137882 */ /* 0x000fe20000000000 */
[----:B------:R-:W-:Y:S01]  /*1770*/  UIADD3 UR22, UR6, 0x100, URZ ;  /* 0x0000010006167890 */ /* 0x000fe2000fffe03f */
[----:B------:R-:W-:Y:S01]  /*1780*/  UMOV UR20, UR4 ;  /* 0x0000000400147c82 */ /* 0x000fe20008000000 */
[----:B------:R-:W-:Y:S01]  /*1790*/  UMOV UR21, UR5 ;  /* 0x0000000500157c82 */ /* 0x000fe20008000000 */
[----:B------:R-:W-:Y:S01]  /*17a0*/  UMOV UR23, 0xc0000010 ;  /* 0xc000001000177882 */ /* 0x000fe20000000000 */
[----:B------:R-:W-:-:S02]  /*17b0*/  WARPGROUP.DEPBAR.LE gsb0, 0x0 ;  /* 0x00008000000079c5 */ /* 0x000fc40000010000 */
[----:B------:R-:W-:-:S06]  /*17c0*/  WARPGROUP.ARRIVE ;  /* 0x00000000000079c5 */ /* 0x000fcc0000000000 */
[----:B------:R-:W-:Y:S01]  /*17d0*/  HGMMA.64x32x16.F32 R136, gdesc[UR8], RZ, !UPT, gsb0 ;  /* 0x00600000088879f0 */ /* 0x000fe2000c0008ff */
[----:B------:R-:W-:-:S03]  /*17e0*/  UIADD3 UR8, UR16, 0x100, URZ ;  /* 0x0000010010087890 */ /* 0x000fc6000fffe03f */
[----:B------:R-:W-:Y:S01]  /*17f0*/  UMOV UR16, UR4 ;  /* 0x0000000400107c82 */ /* 0x000fe20008000000 */
[----:B------:R-:W-:Y:S02]  /*1800*/  WARPGROUP.DEPBAR.LE gsb0, 0x0 ;  /* 0x00008000000079c5 */ /* 0x000fe40000010000 */
[----:B------:R-:W-:-:S06]  /*1810*/  WARPGROUP.ARRIVE ;  /* 0x00000000000079c5 */ /* 0x000fcc0000000000 */
[----:B------:R-:W-:Y:S03]  /*1820*/  HGMMA.64x32x16.F32 R104, gdesc[UR12], RZ, !UPT, gsb0 ;  /* 0x006000000c6879f0 */ /* 0x000fe6000c0008ff */
[----:B------:R-:W-:Y:S02]  /*1830*/  WARPGROUP.DEPBAR.LE gsb0, 0x0 ;  /* 0x00008000000079c5 */ /* 0x000fe40000010000 */
[----:B------:R-:W-:-:S06]  /*1840*/  WARPGROUP.ARRIVE ;  /* 0x00000000000079c5 */ /* 0x000fcc0000000000 */
[----:B------:R-:W-:Y:S03]  /*1850*/  HGMMA.64x32x16.F32 R72, gdesc[UR16], RZ, !UPT, gsb0 ;  /* 0x00600000104879f0 */ /* 0x000fe6000c0008ff */
[----:B------:R-:W-:Y:S02]  /*1860*/  WARPGROUP.DEPBAR.LE gsb0, 0x0 ;  /* 0x00008000000079c5 */ /* 0x000fe40000010000 */
[----:B------:R-:W-:-:S06]  /*1870*/  WARPGROUP.ARRIVE ;  /* 0x00000000000079c5 */ /* 0x000fcc0000000000 */
[----:B------:R-:W-:Y:S01]  /*1880*/  HGMMA.64x32x16.F32 R40, gdesc[UR20], RZ, !UPT, gsb0 ;  /* 0x00600000142879f0 */ /* 0x000fe2000c0008ff */
[----:B------:R-:W-:Y:S01]  /*1890*/  UMOV UR20, UR8 ;  /* 0x0000000800147c82 */ /* 0x000fe20008000000 */
[----:B------:R-:W-:Y:S01]  /*18a0*/  UMOV UR21, 0xc0000010 ;  /* 0xc000001000157882 */ /* 0x000fe20000000000 */
[----:B------:R-:W-:Y:S01]  /*18b0*/  UMOV UR16, UR20 ;  /* 0x0000001400107c82 */ /* 0x000fe20008000000 */
[----:B------:R-:W-:Y:S01]  /*18c0*/  UMOV UR17, UR21 ;  /* 0x0000001500117c82 */ /* 0x000fe20008000000 */
[----:B------:R-:W-:Y:S01]  /*18d0*/  UMOV UR12, UR20 ;  /* 0x00000014000c7c82 */ /* 0x000fe20008000000 */
[----:B------:R-:W-:Y:S01]  /*18e0*/  UMOV UR13, UR21 ;  /* 0x00000015000d7c82 */ /* 0x000fe20008000000 */
[----:B------:R-:W-:Y:S01]  /*18f0*/  UMOV UR8, UR20 ;  /* 0x0000001400087c82 */ /* 0x000fe20008000000 */
[----:B------:R-:W-:Y:S01]  /*1900*/  UMOV UR9, UR21 ;  /* 0x0000001500097c82 */ /* 0x000fe20008000000 */
[----:B------:R-:W-:Y:S01]  /*1910*/  UMOV UR4, UR20 ;  /* 0x0000001400047c82 */ /* 0x000fe20008000000 */
[----:B------:R-:W-:Y:S01]  /*1920*/  UMOV UR5, UR21 ;  /* 0x0000001500057c82 */ /* 0x000fe20008000000 */
[----:B------:R-:W-:-:S02]  /*1930*/  WARPGROUP.DEPBAR.LE gsb0, 0x0 ;  /* 0x00008000000079c5 */ /* 0x000fc40000010000 */
[----:B------:R-:W-:-:S06]  /*1940*/  WARPGROUP.ARRIVE ;  /* 0x00000000000079c5 */ /* 0x000fcc0000000000 */
[----:B------:R-:W-:Y:S03]  /*1950*/  HGMMA.64x32x16.F32 R24, gdesc[UR20], RZ, !UPT, gsb0 ;  /* 0x00600000141879f0 */ /* 0x000fe6000c0008ff */
        /* <DEDUP_REMOVED lines=13> */
[----:B------:R-:W-:Y:S05]  /*1a30*/  @!P1 BRA `(.L_x_19) ;  /* 0x0000000400909947 */ /* 0x000fea0003800000 */
[----:B------:R-:W-:Y:S01]  /*1a40*/  UIADD3 UR26, UR37, 0x1, URZ ;  /* 0x00000001251a7890 */ /* 0x000fe2000fffe03f */
[----:B------:R-:W-:Y:S01]  /*1a50*/  IMAD.MOV.U32 R3, RZ, RZ, R0 ;  /* 0x000000ffff037224 */ /* 0x000fe200078e0000 */
[----:B------:R-:W-:Y:S02]  /*1a60*/  UMOV UR27, UR37 ;  /* 0x00000025001b7c82 */ /* 0x000fe40008000000 */
[----:B------:R-:W-:-:S04]  /*1a70*/  UISETP.NE.AND UP0, UPT, UR26, 0x11, UPT ;  /* 0x000000111a00788c */ /* 0x000fc8000bf05270 */
[----:B------:R-:W-:Y:S02]  /*1a80*/  USEL UR4, URZ, 0x1, UP0 ;  /* 0x000000013f047887 */ /* 0x000fe40008000000 */
[----:B------:R-:W-:Y:S02]  /*1a90*/  USEL UR26, UR26, URZ, UP0 ;  /* 0x0000003f1a1a7287 */ /* 0x000fe40008000000 */
[----:B------:R-:W-:-:S06]  /*1aa0*/  ULOP3.LUT UR4, UR36, UR4, URZ, 0x3c, !UPT ;  /* 0x0000000424047292 */ /* 0x000fcc000f8e3c3f */
[----:B------:R-:W-:-:S07]  /*1ab0*/  IMAD.U32 R6, RZ, RZ, UR4 ;  /* 0x00000004ff067e24 */ /* 0x000fce000f8e00ff */
.L_x_26:
[----:B------:R-:W-:Y:S05]  /*1ac0*/  @!P0 BRA `(.L_x_20) ;  /* 0x0000000000048947 */ /* 0x000fea0003800000 */
[----:B------:R-:W-:Y:S01]  /*1ad0*/  BPT.TRAP 0x1 ;  /* 0x000000040000795c */ /* 0x000fe20000300000 */
.L_x_20:
[----:B------:R-:W-:Y:S01]  /*1ae0*/  ULEA UR4, UR26, UR44, 0x3 ;  /* 0x0000002c1a047291 */ /* 0x000fe2000f8e183f */
[----:B01----:R-:W-:-:S08]  /*1af0*/  SHF.L.U32 R4, R6, 0x1f, RZ ;  /* 0x0000001f06047819 */ /* 0x003fd000000006ff */
[----:B------:R0:W1:Y:S01]  /*1b00*/  SYNCS.PHASECHK.TRANS64.TRYWAIT P1, [UR4], R4 ;  /* 0x00000004ff0075a7 */ /* 0x0000620008020144 */
[----:B------:R-:W-:Y:S05]  /*1b10*/  @!P0 BRA `(.L_x_21) ;  /* 0x0000000000048947 */ /* 0x000fea0003800000 */
[----:B------:R-:W-:Y:S01]  /*1b20*/  BPT.TRAP 0x1 ;  /* 0x000000040000795c */ /* 0x000fe20000300000 */
.L_x_21:
[----:B-1----:R-:W-:Y:S05]  /*1b30*/  @P1 BRA `(.L_x_22) ;  /* 0x0000000000081947 */ /* 0x002fea0003800000 */
[----:B------:R-:W1:Y:S02]  /*1b40*/  SYNCS.PHASECHK.TRANS64.TRYWAIT P1, [UR4], R4 ;  /* 0x00000004ff0075a7 */ /* 0x000e640008020144 */
[----:B-1----:R-:W-:Y:S05]  /*1b50*/  @!P1 BRA `(.L_x_23) ;  /* 0x000000c800f49947 */ /* 0x002fea0003800000 */
.L_x_22:
[----:B------:R-:W-:Y:S01]  /*1b60*/  ULEA UR4, UR26, UR24, 0x9 ;  /* 0x000000181a047291 */ /* 0x000fe2000f8e483f */
[----:B------:R-:W-:Y:S01]  /*1b70*/  WARPGROUP.ARRIVE ;  /* 0x00000000000079c5 */ /* 0x000fe20000000000 */
[----:B------:R-:W-:Y:S01]  /*1b80*/  UIMAD UR6, UR26, 0x140, UR25 ;  /* 0x000001401a0678a4 */ /* 0x000fe2000f8e0219 */
[----:B------:R-:W-:Y:S01]  /*1b90*/  UMOV UR5, 0xc0000010 ;  /* 0xc000001000057882 */ /* 0x000fe20000000000 */
[----:B------:R-:W-:Y:S02]  /*1ba0*/  UMOV UR7, 0xc0000010 ;  /* 0xc000001000077882 */ /* 0x000fe40000000000 */
[----:B------:R-:W-:Y:S01]  /*1bb0*/  UIADD3 UR10, UR6, 0x40, URZ ;  /* 0x00000040060a7890 */ /* 0x000fe2000fffe03f */
[----:B------:R-:W-:Y:S01]  /*1bc0*/  UMOV UR8, UR4 ;  /* 0x0000000400087c82 */ /* 0x000fe20008000000 */
[----:B------:R-:W-:Y:S01]  /*1bd0*/  UMOV UR9, UR5 ;  /* 0x0000000500097c82 */ /* 0x000fe20008000000 */
[----:B------:R-:W-:Y:S02]  /*1be0*/  UMOV UR11, 0xc0000010 ;  /* 0xc0000010000b7882 */ /* 0x000fe40000000000 */
[----:B------:R-:W-:Y:S01]  /*1bf0*/  HGMMA.64x32x16.F32 R168, gdesc[UR4], R168, gsb0 ;  /* 0x0060000004a879f0 */ /* 0x000fe200080008a8 */
[----:B------:R-:W-:Y:S01]  /*1c00*/  UIADD3 UR14, UR6, 0x80, URZ ;  /* 0x00000080060e7890 */ /* 0x000fe2000fffe03f */
[----:B------:R-:W-:Y:S01]  /*1c10*/  UMOV UR12, UR4 ;  /* 0x00000004000c7c82 */ /* 0x000fe20008000000 */
[----:B------:R-:W-:Y:S01]  /*1c20*/  UMOV UR13, UR5 ;  /* 0x00000005000d7c82 */ /* 0x000fe20008000000 */
[----:B------:R-:W-:Y:S01]  /*1c30*/  UMOV UR15, 0xc0000010 ;  /* 0xc0000010000f7882 */ /* 0x000fe20000000000 */
        /* <DEDUP_REMOVED lines=10> */
[----:B------:R-:W-:Y:S01]  /*1ce0*/  HGMMA.64x32x16.F32 R136, gdesc[UR8], R136, gsb0 ;  /* 0x00600000088879f0 */ /* 0x000fe20008000888 */
[----:B------:R-:W-:Y:S02]  /*1cf0*/  UIADD3 UR8, UR4, 0x100, URZ ;  /* 0x0000010004087890 */ /* 0x000fe4000fffe03f */
[----:B------:R-:W-:Y:S02]  /*1d00*/  WARPGROUP.DEPBAR.LE gsb0, 0x0 ;  /* 0x00008000000079c5 */ /* 0x000fe40000010000 */
[----:B------:R-:W-:-:S06]  /*1d10*/  WARPGROUP.ARRIVE ;  /* 0x00000000000079c5 */ /* 0x000fcc0000000000 */
[----:B------:R-:W-:Y:S03]  /*1d20*/  HGMMA.64x32x16.F32 R104, gdesc[UR12], R104, gsb0 ;  /* 0x006000000c6879f0 */ /* 0x000fe60008000868 */
[----:B------:R-:W-:Y:S02]  /*1d30*/  WARPGROUP.DEPBAR.LE gsb0, 0x0 ;  /* 0x00008000000079c5 */ /* 0x000fe40000010000 */
[----:B------:R-:W-:-:S06]  /*1d40*/  WARPGROUP.ARRIVE ;  /* 0x00000000000079c5 */ /* 0x000fcc0000000000 */
[----:B------:R-:W-:Y:S03]  /*1d50*/  HGMMA.64x32x16.F32 R72, gdesc[UR16], R72, gsb0 ;  /* 0x00600000104879f0 */ /* 0x000fe60008000848 */
[----:B------:R-:W-:Y:S02]  /*1d60*/  WARPGROUP.DEPBAR.LE gsb0, 0x0 ;  /* 0x00008000000079c5 */ /* 0x000fe40000010000 */
[----:B------:R-:W-:-:S06]  /*1d70*/  WARPGROUP.ARRIVE ;  /* 0x00000000000079c5 */ /* 0x000fcc0000000000 */
[----:B------:R-:W-:Y:S01]  /*1d80*/  HGMMA.64x32x16.F32 R40, gdesc[UR20], R40, gsb0 ;  /* 0x00600000142879f0 */ /* 0x000fe20008000828 */
        /* <DEDUP_REMOVED lines=12> */
[----:B------:R-:W-:Y:S03]  /*1e50*/  HGMMA.64x32x16.F32 R24, gdesc[UR20], R24, gsb0 ;  /* 0x00600000141879f0 */ /* 0x000fe60008000818 */
        /* <DEDUP_REMOVED lines=13> */
[----:B------:R-:W-:Y:S05]  /*1f30*/  @!P0 BRA `(.L_x_24) ;  /* 0x0000000000048947 */ /* 0x000fea0003800000 */
[----:B------:R-:W-:Y:S01]  /*1f40*/  BPT.TRAP 0x1 ;  /* 0x000000040000795c */ /* 0x000fe20000300000 */
.L_x_24:
[----:B------:R-:W-:Y:S02]  /*1f50*/  UISETP.GT.U32.AND UP0, UPT, UR38, 0x1, UPT ;  /* 0x000000012600788c */ /* 0x000fe4000bf04070 */
[----:B------:R-:W-:-:S04]  /*1f60*/  ULEA UR4, UR27, UR44, 0x3 ;  /* 0x0000002c1b047291 */ /* 0x000fc8000f8e183f */
[----:B------:R-:W-:Y:S01]  /*1f70*/  UIADD3 UR4, UR4, 0x88, URZ ;  /* 0x0000008804047890 */ /* 0x000fe2000fffe03f */
[----:B------:R-:W-:-:S03]  /*1f80*/  PLOP3.LUT P1, PT, PT, PT, UP0, 0x80, 0x0 ;  /* 0x000000000000781c */ /* 0x000fc60003f2f008 */
[----:B------:R-:W-:-:S09]  /*1f90*/  UPRMT UR4, URZ, 0x654, UR4 ;  /* 0x000006543f047896 */ /* 0x000fd20008000004 */
[----:B------:R-:W-:Y:S01]  /*1fa0*/  SYNCS.ARRIVE.TRANS64.RED.A1T0 RZ, [UR4], RZ ;  /* 0x000000ffffff79a7 */ /* 0x000fe20008100404 */
[----:B------:R-:W-:Y:S05]  /*1fb0*/  @P1 BRA `(.L_x_25) ;  /* 0x0000000000041947 */ /* 0x000fea0003800000 */
[----:B------:R-:W-:Y:S01]  /*1fc0*/  BPT.TRAP 0x1 ;  /* 0x000000040000795c */ /* 0x000fe20000300000 */
.L_x_25:
[----:B------:R-:W-:Y:S01]  /*1fd0*/  UIADD3 UR26, UR26, 0x1, URZ ;  /* 0x000000011a1a7890 */ /* 0x000fe2000fffe03f */
[C---:B------:R-:W-:Y:S01]  /*1fe0*/  ISETP.GT.AND P1, PT, R3.reuse, 0x1, PT ;  /* 0x000000010300780c */ /* 0x040fe20003f24270 */
[----:B------:R-:W-:Y:S01]  /*1ff0*/  UIADD3 UR27, UR27, 0x1, URZ ;  /* 0x000000011b1b7890 */ /* 0x000fe2000fffe03f */
[----:B------:R-:W-:Y:S01]  /*2000*/  VIADD R3, R3, 0xffffffff ;  /* 0xffffffff03037836 */ /* 0x000fe20000000000 */
[----:B------:R-:W-:Y:S02]  /*2010*/  UISETP.NE.AND UP0, UPT, UR26, 0x11, UPT ;  /* 0x000000111a00788c */ /* 0x000fe4000bf05270 */
[----:B------:R-:W-:Y:S02]  /*2020*/  UISETP.NE.AND UP1, UPT, UR27, 0x11, UPT ;  /* 0x000000111b00788c */ /* 0x000fe4000bf25270 */
[----:B------:R-:W-:Y:S02]  /*2030*/  USEL UR4, URZ, 0x1, UP0 ;  /* 0x000000013f047887 */ /* 0x000fe40008000000 */
[----:B------:R-:W-:-:S02]  /*2040*/  USEL UR26, UR26, URZ, UP0 ;  /* 0x0000003f1a1a7287 */ /* 0x000fc40008000000 */
[----:B------:R-:W-:Y:S02]  /*2050*/  USEL UR27, UR27, URZ, UP1 ;  /* 0x0000003f1b1b7287 */ /* 0x000fe40008800000 */
[----:B------:R-:W-:Y:S01]  /*2060*/  LOP3.LUT R6, R6, UR4, RZ, 0x3c, !PT ;  /* 0x0000000406067c12 */ /* 0x000fe2000f8e3cff */
[----:B------:R-:W-:Y:S09]  /*2070*/  @P1 BRA `(.L_x_26) ;  /* 0xfffffff800901947 */ /* 0x000ff2000383ffff */
.L_x_19:
[----:B------:R-:W3:Y:S02]  /*2080*/  LDC R3, c[0x0][0x28c] ;  /* 0x0000a300ff037b82 */ /* 0x000ee40000000800 */
[----:B---3--:R-:W-:-:S13]  /*2090*/  ISETP.GE.AND P1, PT, R3, 0x1, PT ;  /* 0x000000010300780c */ /* 0x008fda0003f26270 */
[----:B------:R-:W-:Y:S05]  /*20a0*/  @!P1 BRA `(.L_x_27) ;  /* 0x0000000000389947 */ /* 0x000fea0003800000 */
[----:B------:R-:W-:Y:S05]  /*20b0*/  @!P0 BRA `(.L_x_28) ;  /* 0x0000000000048947 */ /* 0x000fea0003800000 */
[----:B------:R-:W-:Y:S01]  /*20c0*/  BPT.TRAP 0x1 ;  /* 0x000000040000795c */ /* 0x000fe20000300000 */
.L_x_28:
[----:B------:R-:W-:Y:S01]  /*20d0*/  VIADD R0, R0, UR37 ;  /* 0x0000002500007c36 */ /* 0x000fe20008000000 */
[----:B------:R-:W-:-:S03]  /*20e0*/  UISETP.GT.U32.AND UP0, UPT, UR38, 0x1, UPT ;  /* 0x000000012600788c */ /* 0x000fc6000bf04070 */
[----:B01----:R-:W-:-:S03]  /*20f0*/  IMAD.WIDE.U32 R4, R0, -0xf0f0f0f, RZ ;  /* 0xf0f0f0f100047825 */ /* 0x003fc600078e00ff */
[----:B------:R-:W-:Y:S02]  /*2100*/  PLOP3.LUT P0, PT, PT, PT, UP0, 0x80, 0x0 ;  /* 0x000000000000781c */ /* 0x000fe40003f0f008 */
[----:B------:R-:W-:-:S05]  /*2110*/  SHF.R.U32.HI R5, RZ, 0x4, R5 ;  /* 0x00000004ff057819 */ /* 0x000fca0000011605 */
[----:B------:R-:W-:-:S05]  /*2120*/  IMAD R0, R5, -0x11, R0 ;  /* 0xffffffef05007824 */ /* 0x000fca00078e0200 */
[----:B------:R-:W-:-:S05]  /*2130*/  LEA R0, R0, UR44, 0x3 ;  /* 0x0000002c00007c11 */ /* 0x000fca000f8e18ff */
[----:B------:R-:W-:-:S05]  /*2140*/  VIADD R0, R0, 0x88 ;  /* 0x0000008800007836 */ /* 0x000fca0000000000 */
[----:B------:R-:W-:-:S04]  /*2150*/  PRMT R0, RZ, 0x654, R0 ;  /* 0x00000654ff007816 */ /* 0x000fc80000000000 */
[----:B------:R3:W-:Y:S01]  /*2160*/  SYNCS.ARRIVE.TRANS64.RED.A1T0 RZ, [R0+URZ], RZ ;  /* 0x000000ff00ff79a7 */ /* 0x0007e2000810043f */
[----:B------:R-:W-:Y:S05]  /*2170*/  @P0 BRA `(.L_x_27) ;  /* 0x0000000000040947 */ /* 0x000fea0003800000 */
[----:B------:R-:W-:Y:S01]  /*2180*/  BPT.TRAP 0x1 ;  /* 0x000000040000795c */ /* 0x000fe20000300000 */
.L_x_27:
[----:B---3--:R-:W-:Y:S01]  /*2190*/  LOP3.LUT R0, R2, 0x3, RZ, 0xc0, !PT ;  /* 0x0000000302007812 */ /* 0x008fe200078ec0ff */
[----:B------:R-:W-:Y:S01]  /*21a0*/  IMAD.MOV.U32 R7, RZ, RZ, -0x2 ;  /* 0xfffffffeff077424 */ /* 0x000fe200078e00ff */
[----:B------:R-:W-:Y:S01]  /*21b0*/  UIMAD UR40, UR40, 0xa0, URZ ;  /* 0x000000a0282878a4 */ /* 0x000fe2000f8e023f */
[----:B------:R-:W-:Y:S01]  /*21c0*/  SHF.R.U32.HI R3, RZ, 0x2, R2 ;  /* 0x00000002ff037819 */ /* 0x000fe20000011602 */
[----:B------:R-:W-:Y:S01]  /*21d0*/  ULDC UR12, c[0x0][0x288] ;  /* 0x0000a200000c7ab9 */ /* 0x000fe20000000800 */
[----:B------:R-:W-:Y:S01]  /*21e0*/  UIMAD.WIDE UR8, UR45, 0x100, URZ ;  /* 0x000001002d0878a5 */ /* 0x000fe2000f8e023f */
[----:B------:R-:W-:Y:S01]  /*21f0*/  IMAD R7, R0, R7, UR12 ;  /* 0x0000000c00077e24 */ /* 0x000fe2000f8e0207 */
[----:B------:R-:W-:Y:S01]  /*2200*/  LOP3.LUT R0, R18, 0x1, RZ, 0xc0, !PT ;  /* 0x0000000112007812 */ /* 0x000fe200078ec0ff */
[----:B------:R-:W-:Y:S01]  /*2210*/  USHF.L.U32 UR45, UR45, 0x8, URZ ;  /* 0x000000082d2d7899 */ /* 0x000fe2000800063f */
[C---:B01----:R-:W-:Y:S01]  /*2220*/  LOP3.LUT R4, R2.reuse, 0x60, RZ, 0xc0, !PT ;  /* 0x0000006002047812 */ /* 0x043fe200078ec0ff */
[----:B------:R-:W-:Y:S01]  /*2230*/  UISETP.GE.AND UP0, UPT, UR40, UR12, UPT ;  /* 0x0000000c2800728c */ /* 0x000fe2000bf06270 */
[----:B------:R-:W-:Y:S01]  /*2240*/  IMAD.SHL.U32 R12, R2, 0x2, RZ ;  /* 0x00000002020c7824 */ /* 0x000fe200078e00ff */
[----:B------:R-:W-:Y:S01]  /*2250*/  UIADD3 UR37, UR43, UR37, URZ ;  /* 0x000000252b257290 */ /* 0x000fe2000fffe03f */
[----:B------:R-:W-:Y:S01]  /*2260*/  IMAD.U32 R13, RZ, RZ, UR40 ;  /* 0x00000028ff0d7e24 */ /* 0x000fe2000f8e00ff */
[----:B------:R-:W-:Y:S01]  /*2270*/  ULDC UR7, c[0x0][0x284] ;  /* 0x0000a10000077ab9 */ /* 0x000fe20000000800 */
[----:B------:R-:W-:Y:S01]  /*2280*/  IMAD.SHL.U32 R8, R0, 0x40, RZ ;  /* 0x0000004000087824 */ /* 0x000fe200078e00ff */
[----:B------:R-:W-:Y:S01]  /*2290*/  UISETP.GE.OR UP0, UPT, UR45, UR7, UP0 ;  /* 0x000000072d00728c */ /* 0x000fe20008706670 */
[----:B------:R-:W-:Y:S01]  /*22a0*/  LOP3.LUT R3, R3, 0x7, RZ, 0xc0, !PT ;  /* 0x0000000703037812 */ /* 0x000fe200078ec0ff */
[----:B------:R-:W-:Y:S01]  /*22b0*/  UISETP.GT.U32.AND UP1, UPT, UR37, 0x10, UPT ;  /* 0x000000102500788c */ /* 0x000fe2000bf24070 */
[----:B------:R-:W-:Y:S01]  /*22c0*/  SHF.R.U32.HI R6, RZ, 0x1, R4 ;  /* 0x00000001ff067819 */ /* 0x000fe20000011604 */
[----:B------:R-:W-:Y:S01]  /*22d0*/  USHF.R.S32.HI UR13, URZ, 0x1f, UR41 ;  /* 0x0000001f3f0d7899 */ /* 0x000fe20008011429 */
[----:B------:R-:W-:Y:S01]  /*22e0*/  LOP3.LUT R12, R13, 0x6, R12, 0xf8, !PT ;  /* 0x000000060d0c7812 */ /* 0x000fe200078ef80c */
[----:B------:R-:W-:Y:S01]  /*22f0*/  UIMAD.WIDE.U32 UR4, UR37, -0xf0f0f0f, URZ ;  /* 0xf0f0f0f1250478a5 */ /* 0x000fe2000f8e003f */
[--C-:B------:R-:W-:Y:S01]  /*2300*/  LOP3.LUT R193, R8, 0x40, R3.reuse, 0xe2, !PT ;  /* 0x0000004008c17812 */ /* 0x100fe200078ee203 */
[----:B------:R-:W-:Y:S01]  /*2310*/  ULDC.64 UR10, c[0x0][0x5d0] ;  /* 0x00017400000a7ab9 */ /* 0x000fe20000000a00 */
[----:B------:R-:W-:Y:S01]  /*2320*/  UISETP.LT.U32.AND UP1, UPT, UR43, 0x11, UP1 ;  /* 0x000000112b00788c */ /* 0x000fe20008f21070 */
[----:B------:R-:W-:Y:S01]  /*2330*/  IADD3 R3, RZ, -R6, -R3 ;  /* 0x80000006ff037210 */ /* 0x000fe20007ffe803 */
[----:B------:R-:W-:Y:S01]  /*2340*/  UISETP.GE.U32.AND UP2, UPT, UR43, 0x11, UPT ;  /* 0x000000112b00788c */ /* 0x000fe2000bf46070 */
[----:B------:R-:W-:Y:S01]  /*2350*/  PLOP3.LUT P0, PT, PT, PT, UP0, 0x80, 0x0 ;  /* 0x000000000000781c */ /* 0x000fe20003f0f008 */
[----:B------:R-:W-:Y:S01]  /*2360*/  UIMAD UR6, UR13, UR10, URZ ;  /* 0x0000000a0d0672a4 */ /* 0x000fe2000f8e023f */
[--C-:B------:R-:W-:Y:S01]  /*2370*/  SHF.R.S32.HI R13, RZ, 0x1f, R12.reuse ;  /* 0x0000001fff0d7819 */ /* 0x100fe2000001140c */
[----:B------:R-:W-:Y:S01]  /*2380*/  USHF.R.U32.HI UR4, URZ, 0x4, UR5 ;  /* 0x000000043f047899 */ /* 0x000fe20008011605 */
[----:B------:R-:W-:Y:S01]  /*2390*/  IMAD.U32 R5, RZ, RZ, UR10 ;  /* 0x0000000aff057e24 */ /* 0x000fe2000f8e00ff */
[----:B------:R-:W-:Y:S01]  /*23a0*/  USEL UR5, URZ, 0x1, !UP1 ;  /* 0x000000013f057887 */ /* 0x000fe2000c800000 */
[----:B------:R-:W-:Y:S01]  /*23b0*/  IMAD R3, R0, -0x40, R3 ;  /* 0xffffffc000037824 */ /* 0x000fe200078e0203 */
[----:B------:R-:W-:Y:S01]  /*23c0*/  UIMAD UR6, UR41, UR11, UR6 ;  /* 0x0000000b290672a4 */ /* 0x000fe2000f8e0206 */
[----:B------:R-:W-:Y:S01]  /*23d0*/  IMAD.U32 R0, RZ, RZ, UR7 ;  /* 0x00000007ff007e24 */ /* 0x000fe2000f8e00ff */
[----:B------:R-:W-:Y:S01]  /*23e0*/  ULOP3.LUT UR36, UR36, UR5, URZ, 0x3c, !UPT ;  /* 0x0000000524247292 */ /* 0x000fe2000f8e3c3f */
[----:B------:R-:W-:Y:S01]  /*23f0*/  IMAD.WIDE.U32 R4, R5, UR41, R12 ;  /* 0x0000002905047c25 */ /* 0x000fe2000f8e000c */
[----:B------:R-:W-:Y:S01]  /*2400*/  UIMAD UR37, UR4, -0x11, UR37 ;  /* 0xffffffef042578a4 */ /* 0x000fe2000f8e0225 */
[----:B------:R-:W-:Y:S01]  /*2410*/  LOP3.LUT R193, R193, UR8, R6, 0xfe, !PT ;  /* 0x00000008c1c17c12 */ /* 0x000fe2000f8efe06 */
[----:B------:R-:W-:Y:S01]  /*2420*/  @UP2 ULOP3.LUT UR36, UR36, 0x1, UR4, 0x78, !UPT ;  /* 0x0000000124242892 */ /* 0x000fe2000f8e7804 */
[----:B------:R-:W-:Y:S01]  /*2430*/  IADD3 R3, R0, -UR45, R3 ;  /* 0x8000002d00037c10 */ /* 0x000fe2000fffe003 */
[----:B------:R-:W-:Y:S01]  /*2440*/  VIADD R5, R5, UR6 ;  /* 0x0000000605057c36 */ /* 0x000fe20008000000 */
[----:B------:R-:W-:Y:S01]  /*2450*/  UMOV UR45, 0xffffffff ;  /* 0xffffffff002d7882 */ /* 0x000fe20000000000 */
[----:B------:R-:W-:Y:S01]  /*2460*/  VIADD R0, R7, -UR40 ;  /* 0x8000002807007c36 */ /* 0x000fe20008000000 */
[----:B------:R-:W-:Y:S07]  /*2470*/  @P0 BRA `(.L_x_29) ;  /* 0x0000009c00200947 */ /* 0x000fee0003800000 */
[----:B-----5:R-:W-:Y:S01]  /*2480*/  FSETP.NEU.AND P2, PT, R22, RZ, PT ;  /* 0x000000ff1600720b */ /* 0x020fe20003f4d000 */
[----:B------:R-:W-:Y:S01]  /*2490*/  ULDC.64 UR6, c[0x0][0x5c8] ;  /* 0x0001720000067ab9 */ /* 0x000fe20000000a00 */
[----:B------:R-:W-:Y:S01]  /*24a0*/  ISETP.GT.AND P0, PT, R0, RZ, PT ;  /* 0x000000ff0000720c */ /* 0x000fe20003f04270 */
[----:B------:R-:W-:Y:S01]  /*24b0*/  UIMAD UR4, UR9, UR6, URZ ;  /* 0x00000006090472a4 */ /* 0x000fe2000f8e023f */
[----:B------:R-:W-:Y:S01]  /*24c0*/  IMAD.U32 R6, RZ, RZ, UR7 ;  /* 0x00000007ff067e24 */ /* 0x000fe2000f8e00ff */
[----:B------:R-:W-:Y:S01]  /*24d0*/  BSSY B0, `(.L_x_29) ;  /* 0x00009c2000007945 */ /* 0x000fe20003800000 */
[----:B------:R-:W-:Y:S01]  /*24e0*/  IMAD.WIDE.U32 R8, R193, UR6, R4 ;  /* 0x00000006c1087c25 */ /* 0x000fe2000f8e0004 */
[----:B------:R-:W-:-:S03]  /*24f0*/  ISETP.GT.AND P1, PT, R3, RZ, P0 ;  /* 0x000000ff0300720c */ /* 0x000fc60000724270 */
[----:B------:R-:W-:-:S04]  /*2500*/  IMAD R5, R193, R6, UR4 ;  /* 0x00000004c1057e24 */ /* 0x000fc8000f8e0206 */
[----:B------:R-:W-:Y:S01]  /*2510*/  IMAD.IADD R195, R9, 0x1, R5 ;  /* 0x0000000109c37824 */ /* 0x000fe200078e0205 */
[----:B------:R-:W-:Y:S06]  /*2520*/  @!P2 BRA `(.L_x_30) ;  /* 0x0000006c0098a947 */ /* 0x000fec0003800000 */
[----:B------:R-:W0:Y:S01]  /*2530*/  LDC.64 R20, c[0x0][0x5b8] ;  /* 0x00016e00ff147b82 */ /* 0x000e220000000a00 */
[----:B------:R-:W-:-:S07]  /*2540*/  ULDC.64 UR4, c[0x0][0x5c0] ;  /* 0x0001700000047ab9 */ /* 0x000fce0000000a00 */
[----:B------:R-:W1:Y:S08]  /*2550*/  LDC.64 R188, c[0x0][0x5b0] ;  /* 0x00016c00ffbc7b82 */ /* 0x000e700000000a00 */
[----:B------:R-:W3:Y:S01]  /*2560*/  LDC.64 R14, c[0x0][0x5a8] ;  /* 0x00016a00ff0e7b82 */ /* 0x000ee20000000a00 */
[C---:B0-----:R-:W-:Y:S02]  /*2570*/  IMAD R4, R20.reuse, UR13, RZ ;  /* 0x0000000d14047c24 */ /* 0x041fe4000f8e02ff */
[----:B------:R-:W-:-:S04]  /*2580*/  IMAD.WIDE.U32 R184, R20, UR41, R12 ;  /* 0x0000002914b87c25 */ /* 0x000fc8000f8e000c */
[----:B------:R-:W-:Y:S02]  /*2590*/  IMAD R21, R21, UR41, R4 ;  /* 0x0000002915157c24 */ /* 0x000fe4000f8e0204 */
[----:B-1----:R-:W-:Y:S02]  /*25a0*/  IMAD R4, R188, UR9, RZ ;  /* 0x00000009bc047c24 */ /* 0x002fe4000f8e02ff */
[----:B------:R-:W-:Y:S02]  /*25b0*/  IMAD.IADD R187, R185, 0x1, R21 ;  /* 0x00000001b9bb7824 */ /* 0x000fe400078e0215 */
[----:B------:R-:W-:Y:S02]  /*25c0*/  IMAD.MOV.U32 R186, RZ, RZ, R184 ;  /* 0x000000ffffba7224 */ /* 0x000fe400078e00b8 */
[C---:B--2---:R-:W-:Y:S02]  /*25d0*/  IMAD R23, R193.reuse, R189, R4 ;  /* 0x000000bdc1177224 */ /* 0x044fe400078e0204 */
[----:B------:R-:W-:-:S04]  /*25e0*/  IMAD.WIDE.U32 R4, R193, R188, R186 ;  /* 0x000000bcc1047225 */ /* 0x000fc800078e00ba */
[----:B------:R-:W-:Y:S01]  /*25f0*/  IMAD.IADD R5, R5, 0x1, R23 ;  /* 0x0000000105057824 */ /* 0x000fe200078e0217 */
[----:B---3--:R-:W-:-:S04]  /*2600*/  LEA R10, P2, R4, R14, 0x1 ;  /* 0x0000000e040a7211 */ /* 0x008fc800078408ff */
[----:B------:R-:W-:-:S05]  /*2610*/  LEA.HI.X R11, R4, R15, R5, 0x1, P2 ;  /* 0x0000000f040b7211 */ /* 0x000fca00010f0c05 */
[----:B------:R-:W2:Y:S01]  /*2620*/  @P1 LDG.E.LTC128B.U16 R9, desc[UR46][R10.64] ;  /* 0x0000002e0a091981 */ /* 0x000ea2000c1e1520 */
[----:B------:R-:W-:Y:S01]  /*2630*/  LEA R6, P2, R8, UR4, 0x1 ;  /* 0x0000000408067c11 */ /* 0x000fe2000f8408ff */
[----:B------:R-:W-:Y:S01]  /*2640*/  IMAD.WIDE.U32 R4, R193, R188, R12 ;  /* 0x000000bcc1047225 */ /* 0x000fe200078e000c */
[----:B------:R-:W-:Y:S01]  /*2650*/  ISETP.GT.AND P5, PT, R0, 0x1, PT ;  /* 0x000000010000780c */ /* 0x000fe20003fa4270 */
[----:B------:R-:W-:Y:S01]  /*2660*/  BSSY B1, `(.L_x_31) ;  /* 0x0000014000017945 */ /* 0x000fe20003800000 */
[----:B------:R-:W-:Y:S01]  /*2670*/  LOP3.LUT R192, R192, 0xfffffffb, RZ, 0xc0, !PT ;  /* 0xfffffffbc0c07812 */ /* 0x000fe200078ec0ff */
[----:B------:R-:W-:Y:S02]  /*2680*/  IMAD.IADD R5, R23, 0x1, R5 ;  /* 0x0000000117057824 */ /* 0x000fe400078e0205 */
[----:B------:R-:W-:-:S04]  /*2690*/  IMAD.WIDE.U32 R190, R20, UR41, R4 ;  /* 0x0000002914be7c25 */ /* 0x000fc8000f8e0004 */
[----:B------:R-:W-:Y:S01]  /*26a0*/  IMAD.IADD R5, R21, 0x1, R191 ;  /* 0x0000000115057824 */ /* 0x000fe200078e02bf */
[----:B------:R-:W-:-:S03]  /*26b0*/  LEA R4, P3, R190, R14, 0x1 ;  /* 0x0000000ebe047211 */ /* 0x000fc600078608ff */
[----:B------:R-:W-:Y:S02]  /*26c0*/  @P5 LOP3.LUT R192, R192, 0x4, RZ, 0xfc, !PT ;  /* 0x00000004c0c05812 */ /* 0x000fe400078efcff */
[----:B------:R-:W-:Y:S01]  /*26d0*/  LEA.HI.X R5, R190, R15, R5, 0x1, P3 ;  /* 0x0000000fbe057211 */ /* 0x000fe200018f0c05 */
[C---:B------:R-:W-:Y:S01]  /*26e0*/  IMAD.SHL.U32 R190, R188.reuse, 0x8, RZ ;  /* 0x00000008bcbe7824 */ /* 0x040fe200078e00ff */
[----:B------:R-:W-:Y:S01]  /*26f0*/  SHF.L.U64.HI R191, R188, 0x3, R189 ;  /* 0x00000003bcbf7819 */ /* 0x000fe200000102bd */
[----:B--2---:R-:W-:Y:S01]  /*2700*/  HADD2.F32 R7, -RZ, R9.H0_H0 ;  /* 0x20000009ff077230 */ /* 0x004fe20000004100 */
[----:B------:R-:W-:-:S04]  /*2710*/  PRMT R10, R9, 0x7610, R10 ;  /* 0x00007610090a7816 */ /* 0x000fc8000000000a */
[----:B------:R-:W-:-:S04]  /*2720*/  FMUL R7, R7, R22 ;  /* 0x0000001607077220 */ /* 0x000fc80000400000 */
[----:B------:R-:W-:Y:S01]  /*2730*/  FFMA R168, R168, R19, R7 ;  /* 0x00000013a8a87223 */ /* 0x000fe20000000007 */
[----:B------:R-:W-:Y:S02]  /*2740*/  LEA.HI.X R7, R8, UR5, R195, 0x1, P2 ;  /* 0x0000000508077c11 */ /* 0x000fe400090f0cc3 */
[----:B------:R-:W-:Y:S02]  /*2750*/  ISETP.GT.AND P2, PT, R3, RZ, P5 ;  /* 0x000000ff0300720c */ /* 0x000fe40002f44270 */
[----:B------:R-:W-:-:S05]  /*2760*/  F2FP.F16.F32.PACK_AB R168, RZ, R168 ;  /* 0x000000a8ffa8723e */ /* 0x000fca00000000ff */
[----:B------:R0:W-:Y:S06]  /*2770*/  @P1 STG.E.U16 desc[UR46][R6.64], R168 ;  /* 0x000000a806001986 */ /* 0x0001ec000c10152e */
[----:B------:R-:W-:Y:S05]  /*2780*/  @!P2 BRA `(.L_x_32) ;  /* 0x000000000004a947 */ /* 0x000fea0003800000 */
[----:B------:R1:W5:Y:S02]  /*2790*/  LDG.E.LTC128B.U16 R10, desc[UR46][R4.64+0x2] ;  /* 0x0000022e040a7981 */ /* 0x000364000c1e1520 */
.L_x_32:
[----:B------:R-:W-:Y:S05]  /*27a0*/  BSYNC B1 ;  /* 0x0000000000017941 */ /* 0x000fea0003800000 */
.L_x_31:
[----:B-----5:R-:W-:Y:S01]  /*27b0*/  HADD2.F32 R9, -RZ, R10.H0_H0 ;  /* 0x2000000aff097230 */ /* 0x020fe20000004100 */
[----:B------:R-:W-:Y:S01]  /*27c0*/  ISETP.GT.AND P1, PT, R3, 0x8, P0 ;  /* 0x000000080300780c */ /* 0x000fe20000724270 */
[----:B------:R-:W-:-:S04]  /*27d0*/  IMAD.WIDE.U32 R194, R193, R188, R190 ;  /* 0x000000bcc1c27225 */ /* 0x000fc800078e00be */
[----:B------:R-:W-:Y:S01]  /*27e0*/  FMUL R8, R9, R22 ;  /* 0x0000001609087220 */ /* 0x000fe20000400000 */
[----:B------:R-:W-:Y:S01]  /*27f0*/  IMAD.IADD R23, R23, 0x1, R195 ;  /* 0x0000000117177824 */ /* 0x000fe200078e02c3 */
[----:B------:R-:W-:Y:S02]  /*2800*/  IADD3 R9, P3, R184, R194, RZ ;  /* 0x000000c2b8097210 */ /* 0x000fe40007f7e0ff */
[----:B------:R-:W-:-:S03]  /*2810*/  FFMA R169, R169, R19, R8 ;  /* 0x00000013a9a97223 */ /* 0x000fc60000000008 */
[----:B0-----:R-:W-:Y:S01]  /*2820*/  IMAD.X R168, R23, 0x1, R187, P3 ;  /* 0x0000000117a87824 */ /* 0x001fe200018e06bb */
[C---:B------:R-:W-:Y:S02]  /*2830*/  LEA R8, P3, R9.reuse, R14, 0x1 ;  /* 0x0000000e09087211 */ /* 0x040fe400078608ff */
[----:B------:R-:W-:Y:S02]  /*2840*/  F2FP.F16.F32.PACK_AB R169, RZ, R169 ;  /* 0x000000a9ffa9723e */ /* 0x000fe400000000ff */
[--C-:B------:R-:W-:Y:S02]  /*2850*/  LEA.HI.X R9, R9, R15, R168.reuse, 0x1, P3 ;  /* 0x0000000f09097211 */ /* 0x100fe400018f0ca8 */
[----:B------:R-:W-:Y:S02]  /*2860*/  PRMT R195, R169, 0x7610, R195 ;  /* 0x00007610a9c37816 */ /* 0x000fe400000000c3 */
[----:B------:R-:W-:-:S03]  /*2870*/  PRMT R168, R10, 0x7610, R168 ;  /* 0x000076100aa87816 */ /* 0x000fc600000000a8 */
[----:B------:R0:W-:Y:S04]  /*2880*/  @P2 STG.E.U16 desc[UR46][R6.64+0x2], R195 ;  /* 0x000002c306002986 */ /* 0x0001e8000c10152e */
[----:B------:R2:W3:Y:S01]  /*2890*/  @P1 LDG.E.LTC128B.U16 R168, desc[UR46][R8.64] ;  /* 0x0000002e08a81981 */ /* 0x0004e2000c1e1520 */
[----:B------:R-:W-:Y:S01]  /*28a0*/  IADD3 R194, P2, R12, R194, RZ ;  /* 0x000000c20cc27210 */ /* 0x000fe20007f5e0ff */
[----:B------:R-:W-:Y:S01]  /*28b0*/  IMAD.U32 R196, RZ, RZ, UR6 ;  /* 0x00000006ffc47e24 */ /* 0x000fe2000f8e00ff */
[----:B------:R-:W-:Y:S01]  /*28c0*/  BSSY B1, `(.L_x_33) ;  /* 0x0000014000017945 */ /* 0x000fe20003800000 */
[----:B------:R-:W-:Y:S02]  /*28d0*/  IMAD.U32 R169, RZ, RZ, UR6 ;  /* 0x00000006ffa97e24 */ /* 0x000fe4000f8e00ff */
[----:B------:R-:W-:-:S02]  /*28e0*/  IMAD.U32 R10, RZ, RZ, UR7 ;  /* 0x00000007ff0a7e24 */ /* 0x000fc4000f8e00ff */
[----:B0-----:R-:W-:Y:S01]  /*28f0*/  IMAD.X R195, R13, 0x1, R23, P2 ;  /* 0x000000010dc37824 */ /* 0x001fe200010e0617 */
[----:B------:R-:W-:Y:S01]  /*2900*/  ISETP.GT.AND P2, PT, R3, 0x8, P5 ;  /* 0x000000080300780c */ /* 0x000fe20002f44270 */
[----:B------:R-:W-:Y:S01]  /*2910*/  IMAD.SHL.U32 R23, R196, 0x10, RZ ;  /* 0x00000010c4177824 */ /* 0x000fe200078e00ff */
[----:B------:R-:W-:Y:S01]  /*2920*/  SHF.L.U64.HI R169, R169, 0x4, R10 ;  /* 0x00000004a9a97819 */ /* 0x000fe2000001020a */
[----:B------:R-:W-:-:S03]  /*2930*/  IMAD.WIDE.U32 R194, R20, UR41, R194 ;  /* 0x0000002914c27c25 */ /* 0x000fc6000f8e00c2 */
[----:B------:R-:W-:Y:S01]  /*2940*/  IADD3 R10, P3, R23, R6, RZ ;  /* 0x00000006170a7210 */ /* 0x000fe20007f7e0ff */
[----:B--2---:R-:W-:Y:S01]  /*2950*/  IMAD.IADD R9, R21, 0x1, R195 ;  /* 0x0000000115097824 */ /* 0x004fe200078e02c3 */
[----:B------:R-:W-:-:S04]  /*2960*/  LEA R8, P4, R194, R14, 0x1 ;  /* 0x0000000ec2087211 */ /* 0x000fc800078808ff */
[----:B------:R-:W-:Y:S01]  /*2970*/  LEA.HI.X R9, R194, R15, R9, 0x1, P4 ;  /* 0x0000000fc2097211 */ /* 0x000fe200020f0c09 */
[----:B---3--:R-:W-:-:S05]  /*2980*/  HADD2.F32 R11, -RZ, R168.H0_H0 ;  /* 0x200000a8ff0b7230 */ /* 0x008fca0000004100 */
[----:B------:R-:W-:-:S04]  /*2990*/  FMUL R11, R11, R22 ;  /* 0x000000160b0b7220 */ /* 0x000fc80000400000 */
[----:B------:R-:W-:-:S05]  /*29a0*/  FFMA R11, R170, R19, R11 ;  /* 0x00000013aa0b7223 */ /* 0x000fca000000000b */
[----:B------:R-:W-:Y:S01]  /*29b0*/  F2FP.F16.F32.PACK_AB R170, RZ, R11 ;  /* 0x0000000bffaa723e */ /* 0x000fe200000000ff */
[----:B------:R-:W-:-:S05]  /*29c0*/  IMAD.X R11, R169, 0x1, R7, P3 ;  /* 0x00000001a90b7824 */ /* 0x000fca00018e0607 */
[----:B------:R0:W-:Y:S01]  /*29d0*/  @P1 STG.E.U16 desc[UR46][R10.64], R170 ;  /* 0x000000aa0a001986 */ /* 0x0001e2000c10152e */
[----:B------:R-:W-:Y:S05]  /*29e0*/  @!P2 BRA `(.L_x_34) ;  /* 0x000000000004a947 */ /* 0x000fea0003800000 */
[----:B------:R2:W5:Y:S02]  /*29f0*/  LDG.E.LTC128B.U16 R168, desc[UR46][R8.64+0x2] ;  /* 0x0000022e08a87981 */ /* 0x000564000c1e1520 */
.L_x_34:
[----:B------:R-:W-:Y:S05]  /*2a00*/  BSYNC B1 ;  /* 0x0000000000017941 */ /* 0x000fea0003800000 */
.L_x_33:
[----:B-----5:R-:W-:Y:S01]  /*2a10*/  HADD2.F32 R195, -RZ, R168.H0_H0 ;  /* 0x200000a8ffc37230 */ /* 0x020fe20000004100 */
[----:B------:R-:W-:Y:S01]  /*2a20*/  ISETP.GT.AND P3, PT, R0, 0x8, PT ;  /* 0x000000080000780c */ /* 0x000fe20003f64270 */
[----:B------:R-:W-:Y:S01]  /*2a30*/  BSSY B1, `(.L_x_35) ;  /* 0x000000a000017945 */ /* 0x000fe20003800000 */
[----:B------:R-:W-:Y:S02]  /*2a40*/  LOP3.LUT R192, R192, 0xfffffffd, RZ, 0xc0, !PT ;  /* 0xfffffffdc0c07812 */ /* 0x000fe400078ec0ff */
[----:B0-----:R-:W-:Y:S01]  /*2a50*/  FMUL R170, R195, R22 ;  /* 0x00000016c3aa7220 */ /* 0x001fe20000400000 */
[----:B------:R-:W-:-:S03]  /*2a60*/  ISETP.GT.AND P1, PT, R3, RZ, P3 ;  /* 0x000000ff0300720c */ /* 0x000fc60001f24270 */
[----:B------:R-:W-:-:S05]  /*2a70*/  FFMA R170, R171, R19, R170 ;  /* 0x00000013abaa7223 */ /* 0x000fca00000000aa */
[----:B------:R-:W-:Y:S02]  /*2a80*/  F2FP.F16.F32.PACK_AB R170, RZ, R170 ;  /* 0x000000aaffaa723e */ /* 0x000fe400000000ff */
[----:B------:R-:W-:-:S03]  /*2a90*/  @P3 LOP3.LUT R192, R192, 0x2, RZ, 0xfc, !PT ;  /* 0x00000002c0c03812 */ /* 0x000fc600078efcff */
[----:B------:R0:W-:Y:S01]  /*2aa0*/  @P2 STG.E.U16 desc[UR46][R10.64+0x2], R170 ;  /* 0x000002aa0a002986 */ /* 0x0001e2000c10152e */
[----:B------:R-:W-:Y:S05]  /*2ab0*/  @!P1 BRA `(.L_x_36) ;  /* 0x0000000000049947 */ /* 0x000fea0003800000 */
[----:B------:R3:W5:Y:S02]  /*2ac0*/  LDG.E.LTC128B.U16 R168, desc[UR46][R4.64+0x10] ;  /* 0x0000102e04a87981 */ /* 0x000764000c1e1520 */
.L_x_36:
[----:B------:R-:W-:Y:S05]  /*2ad0*/  BSYNC B1 ;  /* 0x0000000000017941 */ /* 0x000fea0003800000 */
.L_x_35:
[----:B-----5:R-:W-:Y:S01]  /*2ae0*/  HADD2.F32 R171, -RZ, R168.H0_H0 ;  /* 0x200000a8ffab7230 */ /* 0x020fe20000004100 */
[----:B------:R-:W-:Y:S01]  /*2af0*/  ISETP.GT.AND P6, PT, R0, 0x9, PT ;  /* 0x000000090000780c */ /* 0x000fe20003fc4270 */
[----:B------:R-:W-:Y:S01]  /*2b00*/  BSSY B1, `(.L_x_37) ;  /* 0x000000a000017945 */ /* 0x000fe20003800000 */
[----:B------:R-:W-:Y:S02]  /*2b10*/  LOP3.LUT R192, R192, 0xfffffffe, RZ, 0xc0, !PT ;  /* 0xfffffffec0c07812 */ /* 0x000fe400078ec0ff */
[----:B------:R-:W-:Y:S01]  /*2b20*/  FMUL R171, R171, R22 ;  /* 0x00000016abab7220 */ /* 0x000fe20000400000 */
[----:B------:R-:W-:-:S03]  /*2b30*/  ISETP.GT.AND P2, PT, R3, RZ, P6 ;  /* 0x000000ff0300720c */ /* 0x000fc60003744270 */
[----:B------:R-:W-:-:S05]  /*2b40*/  FFMA R171, R172, R19, R171 ;  /* 0x00000013acab7223 */ /* 0x000fca00000000ab */
[----:B------:R-:W-:Y:S02]  /*2b50*/  F2FP.F16.F32.PACK_AB R171, RZ, R171 ;  /* 0x000000abffab723e */ /* 0x000fe400000000ff */
[----:B------:R-:W-:-:S03]  /*2b60*/  @P6 LOP3.LUT R192, R192, 0x1, RZ, 0xfc, !PT ;  /* 0x00000001c0c06812 */ /* 0x000fc600078efcff */
[----:B------:R4:W-:Y:S01]  /*2b70*/  @P1 STG.E.U16 desc[UR46][R6.64+0x10], R171 ;  /* 0x000010ab06001986 */ /* 0x0009e2000c10152e */
[----:B------:R-:W-:Y:S05]  /*2b80*/  @!P2 BRA `(.L_x_38) ;  /* 0x000000000004a947 */ /* 0x000fea0003800000 */
[----:B------:R0:W5:Y:S02]  /*2b90*/  LDG.E.LTC128B.U16 R168, desc[UR46][R4.64+0x12] ;  /* 0x0000122e04a87981 */ /* 0x000164000c1e1520 */
.L_x_38:
[----:B------:R-:W-:Y:S05]  /*2ba0*/  BSYNC B1 ;  /* 0x0000000000017941 */ /* 0x000fea0003800000 */
.L_x_37:
[----:B----45:R-:W-:Y:S01]  /*2bb0*/  HADD2.F32 R171, -RZ, R168.H0_H0 ;  /* 0x200000a8ffab7230 */ /* 0x030fe20000004100 */
[----:B------:R-:W-:Y:S01]  /*2bc0*/  ISETP.GT.AND P1, PT, R3, 0x8, P3 ;  /* 0x000000080300780c */ /* 0x000fe20001f24270 */
[----:B------:R-:W-:Y:S03]  /*2bd0*/  BSSY B1, `(.L_x_39) ;  /* 0x0000007000017945 */ /* 0x000fe60003800000 */
[----:B0-----:R-:W-:-:S04]  /*2be0*/  FMUL R170, R171, R22 ;  /* 0x00000016abaa7220 */ /* 0x001fc80000400000 */
[----:B------:R-:W-:-:S05]  /*2bf0*/  FFMA R170, R173, R19, R170 ;  /* 0x00000013adaa7223 */ /* 0x000fca00000000aa */
[----:B------:R-:W-:-:S05]  /*2c00*/  F2FP.F16.F32.PACK_AB R170, RZ, R170 ;  /* 0x000000aaffaa723e */ /* 0x000fca00000000ff */
[----:B------:R0:W-:Y:S01]  /*2c10*/  @P2 STG.E.U16 desc[UR46][R6.64+0x12], R170 ;  /* 0x000012aa06002986 */ /* 0x0001e2000c10152e */
[----:B------:R-:W-:Y:S05]  /*2c20*/  @!P1 BRA `(.L_x_40) ;  /* 0x0000000000049947 */ /* 0x000fea0003800000 */
[----:B------:R4:W5:Y:S02]  /*2c30*/  LDG.E.LTC128B.U16 R168, desc[UR46][R8.64+0x10] ;  /* 0x0000102e08a87981 */ /* 0x000964000c1e1520 */
.L_x_40:
[----:B------:R-:W-:Y:S05]  /*2c40*/  BSYNC B1 ;  /* 0x0000000000017941 */ /* 0x000fea0003800000 */
.L_x_39:
[----:B-----5:R-:W-:Y:S01]  /*2c50*/  HADD2.F32 R171, -RZ, R168.H0_H0 ;  /* 0x200000a8ffab7230 */ /* 0x020fe20000004100 */
[----:B------:R-:W-:Y:S01]  /*2c60*/  ISETP.GT.AND P2, PT, R3, 0x8, P6 ;  /* 0x000000080300780c */ /* 0x000fe20003744270 */
[----:B------:R-:W-:Y:S03]  /*2c70*/  BSSY B1, `(.L_x_41) ;  /* 0x0000007000017945 */ /* 0x000fe60003800000 */
[----:B------:R-:W-:-:S04]  /*2c80*/  FMUL R171, R171, R22 ;  /* 0x00000016abab7220 */ /* 0x000fc80000400000 */
[----:B------:R-:W-:-:S05]  /*2c90*/  FFMA R171, R174, R19, R171 ;  /* 0x00000013aeab7223 */ /* 0x000fca00000000ab */
[----:B------:R-:W-:-:S05]  /*2ca0*/  F2FP.F16.F32.PACK_AB R171, RZ, R171 ;  /* 0x000000abffab723e */ /* 0x000fca00000000ff */
[----:B------:R0:W-:Y:S01]  /*2cb0*/  @P1 STG.E.U16 desc[UR46][R10.64+0x10], R171 ;  /* 0x000010ab0a001986 */ /* 0x0001e2000c10152e */
[----:B------:R-:W-:Y:S05]  /*2cc0*/  @!P2 BRA `(.L_x_42) ;  /* 0x000000000004a947 */ /* 0x000fea0003800000 */
[----:B------:R0:W5:Y:S02]  /*2cd0*/  LDG.E.LTC128B.U16 R168, desc[UR46][R8.64+0x12] ;  /* 0x0000122e08a87981 */ /* 0x000164000c1e1520 */
.L_x_42:
[----:B------:R-:W-:Y:S05]  /*2ce0*/  BSYNC B1 ;  /* 0x0000000000017941 */ /* 0x000fea0003800000 */
.L_x_41:
[----:B0----5:R-:W-:Y:S01]  /*2cf0*/  HADD2.F32 R171, -RZ, R168.H0_H0 ;  /* 0x200000a8ffab7230 */ /* 0x021fe20000004100 */
[----:B------:R-:W-:Y:S01]  /*2d00*/  ISETP.GT.AND P4, PT, R0, 0x10, PT ;  /* 0x000000100000780c */ /* 0x000fe20003f84270 */
[----:B------:R-:W-:Y:S03]  /*2d10*/  BSSY B1, `(.L_x_43) ;  /* 0x0000008000017945 */ /* 0x000fe60003800000 */
[----:B------:R-:W-:Y:S01]  /*2d20*/  FMUL R170, R171, R22 ;  /* 0x00000016abaa7220 */ /* 0x000fe20000400000 */
[----:B------:R-:W-:-:S03]  /*2d30*/  ISETP.GT.AND P1, PT, R3, RZ, P4 ;  /* 0x000000ff0300720c */ /* 0x000fc60002724270 */
[----:B------:R-:W-:-:S05]  /*2d40*/  FFMA R170, R175, R19, R170 ;  /* 0x00000013afaa7223 */ /* 0x000fca00000000aa */
[----:B------:R-:W-:-:S05]  /*2d50*/  F2FP.F16.F32.PACK_AB R170, RZ, R170 ;  /* 0x000000aaffaa723e */ /* 0x000fca00000000ff */
[----:B------:R0:W-:Y:S01]  /*2d60*/  @P2 STG.E.U16 desc[UR46][R10.64+0x12], R170 ;  /* 0x000012aa0a002986 */ /* 0x0001e2000c10152e */
[----:B------:R-:W-:Y:S05]  /*2d70*/  @!P1 BRA `(.L_x_44) ;  /* 0x0000000000049947 */ /* 0x000fea0003800000 */
[----:B------:R0:W5:Y:S02]  /*2d80*/  LDG.E.LTC128B.U16 R168, desc[UR46][R4.64+0x20] ;  /* 0x0000202e04a87981 */ /* 0x000164000c1e1520 */
.L_x_44:
[----:B------:R-:W-:Y:S05]  /*2d90*/  BSYNC B1 ;  /* 0x0000000000017941 */ /* 0x000fea0003800000 */
.L_x_43:
[----:B-----5:R-:W-:Y:S01]  /*2da0*/  HADD2.F32 R171, -RZ, R168.H0_H0 ;  /* 0x200000a8ffab7230 */ /* 0x020fe20000004100 */
[----:B------:R-:W-:Y:S01]  /*2db0*/  ISETP.GT.AND P3, PT, R0, 0x11, PT ;  /* 0x000000110000780c */ /* 0x000fe20003f64270 */
[----:B------:R-:W-:Y:S03]  /*2dc0*/  BSSY B1, `(.L_x_45) ;  /* 0x0000008000017945 */ /* 0x000fe60003800000 */
[----:B------:R-:W-:-:S04]  /*2dd0*/  FMUL R171, R171, R22 ;  /* 0x00000016abab7220 */ /* 0x000fc80000400000 */
[----:B------:R-:W-:-:S05]  /*2de0*/  FFMA R171, R176, R19, R171 ;  /* 0x00000013b0ab7223 */ /* 0x000fca00000000ab */
[----:B------:R-:W-:-:S05]  /*2df0*/  F2FP.F16.F32.PACK_AB R171, RZ, R171 ;  /* 0x000000abffab723e */ /* 0x000fca00000000ff */
[----:B------:R0:W-:Y:S01]  /*2e00*/  @P1 STG.E.U16 desc[UR46][R6.64+0x20], R171 ;  /* 0x000020ab06001986 */ /* 0x0001e2000c10152e */
[----:B------:R-:W-:-:S13]  /*2e10*/  ISETP.GT.AND P1, PT, R3, RZ, P3 ;  /* 0x000000ff0300720c */ /* 0x000fda0001f24270 */
[----:B0-----:R-:W-:Y:S05]  /*2e20*/  @!P1 BRA `(.L_x_46) ;  /* 0x0000000000049947 */ /* 0x001fea0003800000 */
[----:B------:R0:W5:Y:S02]  /*2e30*/  LDG.E.LTC128B.U16 R168, desc[UR46][R4.64+0x22] ;  /* 0x0000222e04a87981 */ /* 0x000164000c1e1520 */
.L_x_46:
[----:B------:R-:W-:Y:S05]  /*2e40*/  BSYNC B1 ;  /* 0x0000000000017941 */ /* 0x000fea0003800000 */
.L_x_45:
[----:B-----5:R-:W-:Y:S01]  /*2e50*/  HADD2.F32 R171, -RZ, R168.H0_H0 ;  /* 0x200000a8ffab7230 */ /* 0x020fe20000004100 */
[----:B------:R-:W-:Y:S04]  /*2e60*/  BSSY B1, `(.L_x_47) ;  /* 0x0000008000017945 */ /* 0x000fe80003800000 */
[----:B------:R-:W-:-:S04]  /*2e70*/  FMUL R170, R171, R22 ;  /* 0x00000016abaa7220 */ /* 0x000fc80000400000 */
[----:B------:R-:W-:-:S05]  /*2e80*/  FFMA R170, R177, R19, R170 ;  /* 0x00000013b1aa7223 */ /* 0x000fca00000000aa */
[----:B------:R-:W-:-:S05]  /*2e90*/  F2FP.F16.F32.PACK_AB R170, RZ, R170 ;  /* 0x000000aaffaa723e */ /* 0x000fca00000000ff */
[----:B------:R0:W-:Y:S01]  /*2ea0*/  @P1 STG.E.U16 desc[UR46][R6.64+0x22], R170 ;  /* 0x000022aa06001986 */ /* 0x0001e2000c10152e */
[----:B------:R-:W-:-:S13]  /*2eb0*/  ISETP.GT.AND P1, PT, R3, 0x8, P4 ;  /* 0x000000080300780c */ /* 0x000fda0002724270 */
[----:B0-----:R-:W-:Y:S05]  /*2ec0*/  @!P1 BRA `(.L_x_48) ;  /* 0x0000000000049947 */ /* 0x001fea0003800000 */
[----:B------:R0:W5:Y:S02]  /*2ed0*/  LDG.E.LTC128B.U16 R168, desc[UR46][R8.64+0x20] ;  /* 0x0000202e08a87981 */ /* 0x000164000c1e1520 */
.L_x_48:
[----:B------:R-:W-:Y:S05]  /*2ee0*/  BSYNC B1 ;  /* 0x0000000000017941 */ /* 0x000fea0003800000 */
.L_x_47:
[----:B-----5:R-:W-:Y:S01]  /*2ef0*/  HADD2.F32 R171, -RZ, R168.H0_H0 ;  /* 0x200000a8ffab7230 */ /* 0x020fe20000004100 */
[----:B------:R-:W-:Y:S04]  /*2f00*/  BSSY B1, `(.L_x_49) ;  /* 0x000000a000017945 */ /* 0x000fe80003800000 */
[----:B------:R-:W-:-:S04]  /*2f10*/  FMUL R171, R171, R22 ;  /* 0x00000016abab7220 */ /* 0x000fc80000400000 */
[----:B------:R-:W-:-:S05]  /*2f20*/  FFMA R171, R178, R19, R171 ;  /* 0x00000013b2ab7223 */ /* 0x000fca00000000ab */
[----:B------:R-:W-:-:S05]  /*2f30*/  F2FP.F16.F32.PACK_AB R171, RZ, R171 ;  /* 0x000000abffab723e */ /* 0x000fca00000000ff */
[----:B------:R0:W-:Y:S01]  /*2f40*/  @P1 STG.E.U16 desc[UR46][R10.64+0x20], R171 ;  /* 0x000020ab0a001986 */ /* 0x0001e2000c10152e */
[----:B------:R-:W-:-:S05]  /*2f50*/  IADD3 R193, P1, R193, 0x80, RZ ;  /* 0x00000080c1c17810 */ /* 0x000fca0007f3e0ff */
[----:B------:R-:W-:Y:S01]  /*2f60*/  IMAD.X R173, RZ, RZ, UR9, P1 ;  /* 0x00000009ffad7e24 */ /* 0x000fe200088e06ff */
[----:B------:R-:W-:-:S13]  /*2f70*/  ISETP.GT.AND P1, PT, R3, 0x8, P3 ;  /* 0x000000080300780c */ /* 0x000fda0001f24270 */
[----:B0-----:R-:W-:Y:S05]  /*2f80*/  @!P1 BRA `(.L_x_50) ;  /* 0x0000000000049947 */ /* 0x001fea0003800000 */
[----:B------:R0:W5:Y:S02]  /*2f90*/  LDG.E.LTC128B.U16 R168, desc[UR46][R8.64+0x22] ;  /* 0x0000222e08a87981 */ /* 0x000164000c1e1520 */
.L_x_50:
[----:B------:R-:W-:Y:S05]  /*2fa0*/  BSYNC B1 ;  /* 0x0000000000017941 */ /* 0x000fea0003800000 */
.L_x_49:
[----:B-----5:R-:W-:Y:S01]  /*2fb0*/  HADD2.F32 R171, -RZ, R168.H0_H0 ;  /* 0x200000a8ffab7230 */ /* 0x020fe20000004100 */
[----:B------:R-:W-:Y:S01]  /*2fc0*/  ISETP.GT.AND P2, PT, R0, 0x18, PT ;  /* 0x000000180000780c */ /* 0x000fe20003f44270 */
[-C--:B------:R-:W-:Y:S01]  /*2fd0*/  IMAD R174, R173, R188.reuse, RZ ;  /* 0x000000bcadae7224 */ /* 0x080fe200078e02ff */
[----:B------:R-:W-:Y:S01]  /*2fe0*/  BSSY B1, `(.L_x_51) ;  /* 0x0000020000017945 */ /* 0x000fe20003800000 */
[----:B------:R-:W-:-:S04]  /*2ff0*/  IMAD.WIDE.U32 R172, R193, R188, R12 ;  /* 0x000000bcc1ac7225 */ /* 0x000fc800078e000c */
[----:B------:R-:W-:Y:S01]  /*3000*/  FMUL R170, R171, R22 ;  /* 0x00000016abaa7220 */ /* 0x000fe20000400000 */
[----:B------:R-:W-:-:S03]  /*3010*/  IMAD R177, R193, R189, R174 ;  /* 0x000000bdc1b17224 */ /* 0x000fc600078e02ae */
[----:B------:R-:W-:Y:S01]  /*3020*/  FFMA R170, R179, R19, R170 ;  /* 0x00000013b3aa7223 */ /* 0x000fe200000000aa */
[----:B------:R-:W-:-:S04]  /*3030*/  IMAD.IADD R173, R177, 0x1, R173 ;  /* 0x00000001b1ad7824 */ /* 0x000fc800078e02ad */
[----:B------:R-:W-:Y:S01]  /*3040*/  F2FP.F16.F32.PACK_AB R174, RZ, R170 ;  /* 0x000000aaffae723e */ /* 0x000fe200000000ff */
[----:B------:R-:W-:-:S03]  /*3050*/  IMAD.WIDE.U32 R170, R193, R188, R186 ;  /* 0x000000bcc1aa7225 */ /* 0x000fc600078e00ba */
[----:B------:R-:W-:Y:S01]  /*3060*/  PRMT R176, R174, 0x7610, R176 ;  /* 0x00007610aeb07816 */ /* 0x000fe200000000b0 */
[----:B------:R-:W-:-:S04]  /*3070*/  IMAD.WIDE.U32 R174, R20, UR41, R172 ;  /* 0x0000002914ae7c25 */ /* 0x000fc8000f8e00ac */
[----:B------:R-:W-:Y:S01]  /*3080*/  IMAD.IADD R171, R171, 0x1, R177 ;  /* 0x00000001abab7824 */ /* 0x000fe200078e02b1 */
[----:B------:R0:W-:Y:S01]  /*3090*/  @P1 STG.E.U16 desc[UR46][R10.64+0x22], R176 ;  /* 0x000022b00a001986 */ /* 0x0001e2000c10152e */
[----:B------:R-:W-:Y:S01]  /*30a0*/  LEA R172, P1, R170, R14, 0x1 ;  /* 0x0000000eaaac7211 */ /* 0x000fe200078208ff */
[----:B------:R-:W-:-:S03]  /*30b0*/  IMAD.WIDE.U32 R188, R193, R188, R190 ;  /* 0x000000bcc1bc7225 */ /* 0x000fc600078e00be */
[----:B------:R-:W-:Y:S01]  /*30c0*/  LEA.HI.X R173, R170, R15, R171, 0x1, P1 ;  /* 0x0000000faaad7211 */ /* 0x000fe200008f0cab */
[----:B------:R-:W-:Y:S01]  /*30d0*/  IMAD.IADD R171, R21, 0x1, R175 ;  /* 0x0000000115ab7824 */ /* 0x000fe200078e02af */
[----:B------:R-:W-:Y:S01]  /*30e0*/  LEA R170, P1, R174, R14, 0x1 ;  /* 0x0000000eaeaa7211 */ /* 0x000fe200078208ff */
[----:B------:R-:W-:-:S03]  /*30f0*/  IMAD.IADD R177, R177, 0x1, R189 ;  /* 0x00000001b1b17824 */ /* 0x000fc600078e02bd */
[----:B------:R-:W-:Y:S02]  /*3100*/  LEA.HI.X R171, R174, R15, R171, 0x1, P1 ;  /* 0x0000000faeab7211 */ /* 0x000fe400008f0cab */
[----:B------:R-:W-:-:S05]  /*3110*/  IADD3 R184, P1, R184, R188, RZ ;  /* 0x000000bcb8b87210 */ /* 0x000fca0007f3e0ff */
[----:B------:R-:W-:Y:S01]  /*3120*/  IMAD.X R186, R177, 0x1, R187, P1 ;  /* 0x00000001b1ba7824 */ /* 0x000fe200008e06bb */
[----:B------:R-:W-:-:S05]  /*3130*/  IADD3 R12, P1, R12, R188, RZ ;  /* 0x000000bc0c0c7210 */ /* 0x000fca0007f3e0ff */
[----:B------:R-:W-:Y:S01]  /*3140*/  IMAD.X R13, R13, 0x1, R177, P1 ;  /* 0x000000010d0d7824 */ /* 0x000fe200008e06b1 */
[----:B------:R-:W-:Y:S01]  /*3150*/  LEA R174, P1, R184, R14, 0x1 ;  /* 0x0000000eb8ae7211 */ /* 0x000fe200078208ff */
[----:B------:R-:W-:-:S03]  /*3160*/  IMAD.WIDE.U32 R12, R20, UR41, R12 ;  /* 0x00000029140c7c25 */ /* 0x000fc6000f8e000c */
[----:B------:R-:W-:Y:S01]  /*3170*/  LEA.HI.X R175, R184, R15, R186, 0x1, P1 ;  /* 0x0000000fb8af7211 */ /* 0x000fe200008f0cba */
[----:B------:R-:W-:Y:S01]  /*3180*/  IMAD.IADD R21, R21, 0x1, R13 ;  /* 0x0000000115157824 */ /* 0x000fe200078e020d */
[----:B------:R-:W-:-:S04]  /*3190*/  LEA R14, P1, R12, R14, 0x1 ;  /* 0x0000000e0c0e7211 */ /* 0x000fc800078208ff */
[----:B------:R-:W-:Y:S02]  /*31a0*/  LEA.HI.X R15, R12, R15, R21, 0x1, P1 ;  /* 0x0000000f0c0f7211 */ /* 0x000fe400008f0c15 */
[----:B------:R-:W-:-:S13]  /*31b0*/  ISETP.GT.AND P1, PT, R3, RZ, P2 ;  /* 0x000000ff0300720c */ /* 0x000fda0001724270 */
[----:B0-----:R-:W-:Y:S05]  /*31c0*/  @!P1 BRA `(.L_x_52) ;  /* 0x0000000000049947 */ /* 0x001fea0003800000 */
[----:B------:R0:W5:Y:S02]  /*31d0*/  LDG.E.LTC128B.U16 R168, desc[UR46][R4.64+0x30] ;  /* 0x0000302e04a87981 */ /* 0x000164000c1e1520 */
.L_x_52:
[----:B------:R-:W-:Y:S05]  /*31e0*/  BSYNC B1 ;  /* 0x0000000000017941 */ /* 0x000fea0003800000 */
.L_x_51:
[----:B-----5:R-:W-:Y:S01]  /*31f0*/  HADD2.F32 R13, -RZ, R168.H0_H0 ;  /* 0x200000a8ff0d7230 */ /* 0x020fe20000004100 */
[----:B------:R-:W-:Y:S04]  /*3200*/  BSSY B1, `(.L_x_53) ;  /* 0x0000009000017945 */ /* 0x000fe80003800000 */
[----:B------:R-:W-:-:S04]  /*3210*/  FMUL R13, R13, R22 ;  /* 0x000000160d0d7220 */ /* 0x000fc80000400000 */
[----:B------:R-:W-:-:S05]  /*3220*/  FFMA R13, R180, R19, R13 ;  /* 0x00000013b40d7223 */ /* 0x000fca000000000d */
[----:B------:R-:W-:-:S05]  /*3230*/  F2FP.F16.F32.PACK_AB R13, RZ, R13 ;  /* 0x0000000dff0d723e */ /* 0x000fca00000000ff */
[----:B------:R0:W-:Y:S01]  /*3240*/  @P1 STG.E.U16 desc[UR46][R6.64+0x30], R13 ;  /* 0x0000300d06001986 */ /* 0x0001e2000c10152e */
[----:B------:R-:W-:-:S04]  /*3250*/  ISETP.GT.AND P1, PT, R0, 0x19, PT ;  /* 0x000000190000780c */ /* 0x000fc80003f24270 */
[----:B------:R-:W-:-:S13]  /*3260*/  ISETP.GT.AND P5, PT, R3, RZ, P1 ;  /* 0x000000ff0300720c */ /* 0x000fda0000fa4270 */
[----:B0-----:R-:W-:Y:S05]  /*3270*/  @!P5 BRA `(.L_x_54) ;  /* 0x000000000004d947 */ /* 0x001fea0003800000 */
[----:B------:R0:W5:Y:S02]  /*3280*/  LDG.E.LTC128B.U16 R168, desc[UR46][R4.64+0x32] ;  /* 0x0000322e04a87981 */ /* 0x000164000c1e1520 */
.L_x_54:
[----:B------:R-:W-:Y:S05]  /*3290*/  BSYNC B1 ;  /* 0x0000000000017941 */ /* 0x000fea0003800000 */
.L_x_53:
        /* <DEDUP_REMOVED lines=9> */
.L_x_56:
[----:B------:R-:W-:Y:S05]  /*3330*/  BSYNC B1 ;  /* 0x0000000000017941 */ /* 0x000fea0003800000 */
.L_x_55:
        /* <DEDUP_REMOVED lines=9> */
.L_x_58:
[----:B------:R-:W-:Y:S05]  /*33d0*/  BSYNC B1 ;  /* 0x0000000000017941 */ /* 0x000fea0003800000 */
.L_x_57:
[----:B-----5:R-:W-:Y:S02]  /*33e0*/  HADD2.F32 R13, -RZ, R168.H0_H0 ;  /* 0x200000a8ff0d7230 */ /* 0x020fe40000004100 */
[----:B------:R-:W-:Y:S02]  /*33f0*/  IMAD.U32 R177, RZ, RZ, UR6 ;  /* 0x00000006ffb17e24 */ /* 0x000fe4000f8e00ff */
[----:B------:R-:W-:Y:S02]  /*3400*/  IMAD.U32 R21, RZ, RZ, UR6 ;  /* 0x00000006ff157e24 */ /* 0x000fe4000f8e00ff */
[----:B------:R-:W-:Y:S01]  /*3410*/  FMUL R12, R13, R22 ;  /* 0x000000160d0c7220 */ /* 0x000fe20000400000 */
[----:B------:R-:W-:-:S03]  /*3420*/  IMAD.SHL.U32 R177, R177, 0x100, RZ ;  /* 0x00000100b1b17824 */ /* 0x000fc600078e00ff */
[----:B------:R-:W-:-:S05]  /*3430*/  FFMA R12, R183, R19, R12 ;  /* 0x00000013b70c7223 */ /* 0x000fca000000000c */
[----:B------:R-:W-:-:S04]  /*3440*/  F2FP.F16.F32.PACK_AB R12, RZ, R12 ;  /* 0x0000000cff0c723e */ /* 0x000fc800000000ff */
[----:B------:R-:W-:Y:S01]  /*3450*/  PRMT R13, R12, 0x7610, R13 ;  /* 0x000076100c0d7816 */ /* 0x000fe2000000000d */
[----:B------:R-:W-:-:S04]  /*3460*/  IMAD.U32 R12, RZ, RZ, UR7 ;  /* 0x00000007ff0c7e24 */ /* 0x000fc8000f8e00ff */
[----:B------:R1:W-:Y:S01]  /*3470*/  @P5 STG.E.U16 desc[UR46][R10.64+0x32], R13 ;  /* 0x0000320d0a005986 */ /* 0x0003e2000c10152e */
[----:B------:R-:W-:Y:S02]  /*3480*/  SHF.L.U64.HI R21, R21, 0x8, R12 ;  /* 0x0000000815157819 */ /* 0x000fe4000001020c */
[----:B------:R-:W-:-:S05]  /*3490*/  IADD3 R12, P5, R177, R6, RZ ;  /* 0x00000006b10c7210 */ /* 0x000fca0007fbe0ff */
[----:B-1----:R-:W-:Y:S01]  /*34a0*/  IMAD.X R13, R21, 0x1, R7, P5 ;  /* 0x00000001150d7824 */ /* 0x002fe200028e0607 */
[----:B------:R-:W-:-:S13]  /*34b0*/  ISETP.GT.AND P5, PT, R3, 0x80, P0 ;  /* 0x000000800300780c */ /* 0x000fda00007a4270 */
[----:B------:R-:W2:Y:S01]  /*34c0*/  @P5 LDG.E.LTC128B.U16 R168, desc[UR46][R172.64] ;  /* 0x0000002eaca85981 */ /* 0x000ea2000c1e1520 */
[----:B------:R-:W-:Y:S01]  /*34d0*/  BSSY B1, `(.L_x_59) ;  /* 0x000000a000017945 */ /* 0x000fe20003800000 */
[----:B--2---:R-:W-:-:S05]  /*34e0*/  HADD2.F32 R179, -RZ, R168.H0_H0 ;  /* 0x200000a8ffb37230 */ /* 0x004fca0000004100 */
[----:B------:R-:W-:-:S04]  /*34f0*/  FMUL R179, R179, R22 ;  /* 0x00000016b3b37220 */ /* 0x000fc80000400000 */
[----:B------:R-:W-:-:S05]  /*3500*/  FFMA R179, R152, R19, R179 ;  /* 0x0000001398b37223 */ /* 0x000fca00000000b3 */
[----:B------:R-:W-:-:S05]  /*3510*/  F2FP.F16.F32.PACK_AB R179, RZ, R179 ;  /* 0x000000b3ffb3723e */ /* 0x000fca00000000ff */
[----:B------:R1:W-:Y:S01]  /*3520*/  @P5 STG.E.U16 desc[UR46][R12.64], R179 ;  /* 0x000000b30c005986 */ /* 0x0003e2000c10152e */
[----:B------:R-:W-:-:S04]  /*3530*/  LOP3.LUT P5, RZ, R192, 0x4, RZ, 0xc0, !PT ;  /* 0x00000004c0ff7812 */ /* 0x000fc800078ac0ff */
[----:B------:R-:W-:-:S13]  /*3540*/  ISETP.GT.AND P5, PT, R3, 0x80, P5 ;  /* 0x000000800300780c */ /* 0x000fda0002fa4270 */
[----:B-1----:R-:W-:Y:S05]  /*3550*/  @!P5 BRA `(.L_x_60) ;  /* 0x000000000004d947 */ /* 0x002fea0003800000 */
[----:B------:R1:W5:Y:S02]  /*3560*/  LDG.E.LTC128B.U16 R168, desc[UR46][R170.64+0x2] ;  /* 0x0000022eaaa87981 */ /* 0x000364000c1e1520 */
.L_x_60:
[----:B------:R-:W-:Y:S05]  /*3570*/  BSYNC B1 ;  /* 0x0000000000017941 */ /* 0x000fea0003800000 */
.L_x_59:
[----:B-----5:R-:W-:Y:S01]  /*3580*/  HADD2.F32 R173, -RZ, R168.H0_H0 ;  /* 0x200000a8ffad7230 */ /* 0x020fe20000004100 */
[----:B------:R-:W-:Y:S01]  /*3590*/  ISETP.GT.AND P0, PT, R3, 0x88, P0 ;  /* 0x000000880300780c */ /* 0x000fe20000704270 */
[----:B------:R-:W-:Y:S03]  /*35a0*/  BSSY B1, `(.L_x_61) ;  /* 0x0000009000017945 */ /* 0x000fe60003800000 */
[----:B------:R-:W-:-:S04]  /*35b0*/  FMUL R20, R173, R22 ;  /* 0x00000016ad147220 */ /* 0x000fc80000400000 */
[----:B------:R-:W-:-:S05]  /*35c0*/  FFMA R20, R153, R19, R20 ;  /* 0x0000001399147223 */ /* 0x000fca0000000014 */
[----:B------:R-:W-:-:S05]  /*35d0*/  F2FP.F16.F32.PACK_AB R20, RZ, R20 ;  /* 0x00000014ff14723e */ /* 0x000fca00000000ff */
[----:B------:R2:W-:Y:S01]  /*35e0*/  @P5 STG.E.U16 desc[UR46][R12.64+0x2], R20 ;  /* 0x000002140c005986 */ /* 0x0005e2000c10152e */
[----:B------:R-:W-:-:S05]  /*35f0*/  IADD3 R152, P5, R12, R23, RZ ;  /* 0x000000170c987210 */ /* 0x000fca0007fbe0ff */
[----:B------:R-:W-:Y:S01]  /*3600*/  IMAD.X R153, R13, 0x1, R169, P5 ;  /* 0x000000010d997824 */ /* 0x000fe200028e06a9 */
[----:B------:R-:W-:Y:S07]  /*3610*/  @!P0 BRA `(.L_x_62) ;  /* 0x0000000000048947 */ /* 0x000fee0003800000 */
[----:B------:R0:W5:Y:S02]  /*3620*/  LDG.E.LTC128B.U16 R168, desc[UR46][R174.64] ;  /* 0x0000002eaea87981 */ /* 0x000164000c1e1520 */
.L_x_62:
[----:B------:R-:W-:Y:S05]  /*3630*/  BSYNC B1 ;  /* 0x0000000000017941 */ /* 0x000fea0003800000 */
.L_x_61:
[----:B-----5:R-:W-:Y:S01]  /*3640*/  HADD2.F32 R173, -RZ, R168.H0_H0 ;  /* 0x200000a8ffad7230 */ /* 0x020fe20000004100 */
[----:B------:R-:W-:Y:S01]  /*3650*/  LOP3.LUT P5, RZ, R192, 0x4, RZ, 0xc0, !PT ;  /* 0x00000004c0ff7812 */ /* 0x000fe200078ac0ff */
[----:B------:R-:W-:Y:S03]  /*3660*/  BSSY B1, `(.L_x_63) ;  /* 0x0000008000017945 */ /* 0x000fe60003800000 */
[----:B------:R-:W-:-:S04]  /*3670*/  FMUL R173, R173, R22 ;  /* 0x00000016adad7220 */ /* 0x000fc80000400000 */
[----:B------:R-:W-:-:S05]  /*3680*/  FFMA R173, R154, R19, R173 ;  /* 0x000000139aad7223 */ /* 0x000fca00000000ad */
[----:B------:R-:W-:-:S05]  /*3690*/  F2FP.F16.F32.PACK_AB R173, RZ, R173 ;  /* 0x000000adffad723e */ /* 0x000fca00000000ff */
[----:B------:R0:W-:Y:S01]  /*36a0*/  @P0 STG.E.U16 desc[UR46][R152.64], R173 ;  /* 0x000000ad98000986 */ /* 0x0001e2000c10152e */
[----:B------:R-:W-:-:S13]  /*36b0*/  ISETP.GT.AND P0, PT, R3, 0x88, P5 ;  /* 0x000000880300780c */ /* 0x000fda0002f04270 */
[----:B0-----:R-:W-:Y:S05]  /*36c0*/  @!P0 BRA `(.L_x_64) ;  /* 0x0000000000048947 */ /* 0x001fea0003800000 */
[----:B------:R0:W5:Y:S02]  /*36d0*/  LDG.E.LTC128B.U16 R168, desc[UR46][R14.64+0x2] ;  /* 0x0000022e0ea87981 */ /* 0x000164000c1e1520 */
.L_x_64:
[----:B------:R-:W-:Y:S05]  /*36e0*/  BSYNC B1 ;  /* 0x0000000000017941 */ /* 0x000fea0003800000 */
.L_x_63:
[----:B-----5:R-:W-:Y:S01]  /*36f0*/  HADD2.F32 R173, -RZ, R168.H0_H0 ;  /* 0x200000a8ffad7230 */ /* 0x020fe20000004100 */
[----:B------:R-:W-:Y:S01]  /*3700*/  LOP3.LUT P5, RZ, R192, 0x2, RZ, 0xc0, !PT ;  /* 0x00000002c0ff7812 */ /* 0x000fe200078ac0ff */
[----:B------:R-:W-:Y:S03]  /*3710*/  BSSY B1, `(.L_x_65) ;  /* 0x0000008000017945 */ /* 0x000fe60003800000 */
[----:B--2---:R-:W-:-:S04]  /*3720*/  FMUL R20, R173, R22 ;  /* 0x00000016ad147220 */ /* 0x004fc80000400000 */
[----:B------:R-:W-:-:S05]  /*3730*/  FFMA R20, R155, R19, R20 ;  /* 0x000000139b147223 */ /* 0x000fca0000000014 */
[----:B------:R-:W-:-:S05]  /*3740*/  F2FP.F16.F32.PACK_AB R20, RZ, R20 ;  /* 0x00000014ff14723e */ /* 0x000fca00000000ff */
[----:B------:R2:W-:Y:S01]  /*3750*/  @P0 STG.E.U16 desc[UR46][R152.64+0x2], R20 ;  /* 0x0000021498000986 */ /* 0x0005e2000c10152e */
[----:B------:R-:W-:-:S13]  /*3760*/  ISETP.GT.AND P0, PT, R3, 0x80, P5 ;  /* 0x000000800300780c */ /* 0x000fda0002f04270 */
[----:B--2---:R-:W-:Y:S05]  /*3770*/  @!P0 BRA `(.L_x_66) ;  /* 0x0000000000048947 */ /* 0x004fea0003800000 */
[----:B------:R2:W5:Y:S02]  /*3780*/  LDG.E.LTC128B.U16 R168, desc[UR46][R170.64+0x10] ;  /* 0x0000102eaaa87981 */ /* 0x000564000c1e1520 */
.L_x_66:
[----:B------:R-:W-:Y:S05]  /*3790*/  BSYNC B1 ;  /* 0x0000000000017941 */ /* 0x000fea0003800000 */
.L_x_65:
        /* <DEDUP_REMOVED lines=9> */
.L_x_68:
[----:B------:R-:W-:Y:S05]  /*3830*/  BSYNC B1 ;  /* 0x0000000000017941 */ /* 0x000fea0003800000 */
.L_x_67:
        /* <DEDUP_REMOVED lines=9> */
.L_x_70:
[----:B------:R-:W-:Y:S05]  /*38d0*/  BSYNC B1 ;  /* 0x0000000000017941 */ /* 0x000fea0003800000 */
.L_x_69:
        /* <DEDUP_REMOVED lines=9> */
.L_x_72:
[----:B------:R-:W-:Y:S05]  /*3970*/  BSYNC B1 ;  /* 0x0000000000017941 */ /* 0x000fea0003800000 */
.L_x_71:
[----:B0----5:R-:W-:Y:S01]  /*3980*/  HADD2.F32 R155, -RZ, R168.H0_H0 ;  /* 0x200000a8ff9b7230 */ /* 0x021fe20000004100 */
        /* <DEDUP_REMOVED lines=8> */
.L_x_74:
[----:B------:R-:W-:Y:S05]  /*3a10*/  BSYNC B1 ;  /* 0x0000000000017941 */ /* 0x000fea0003800000 */
.L_x_73:
        /* <DEDUP_REMOVED lines=9> */
.L_x_76:
[----:B------:R-:W-:Y:S05]  /*3ab0*/  BSYNC B1 ;  /* 0x0000000000017941 */ /* 0x000fea0003800000 */
.L_x_75:
        /* <DEDUP_REMOVED lines=9> */
.L_x_78:
[----:B------:R-:W-:Y:S05]  /*3b50*/  BSYNC B1 ;  /* 0x0000000000017941 */ /* 0x000fea0003800000 */
.L_x_77:
        /* <DEDUP_REMOVED lines=9> */
.L_x_80:
[----:B------:R-:W-:Y:S05]  /*3bf0*/  BSYNC B1 ;  /* 0x0000000000017941 */ /* 0x000fea0003800000 */
.L_x_79:
        /* <DEDUP_REMOVED lines=9> */
.L_x_82:
[----:B------:R-:W-:Y:S05]  /*3c90*/  BSYNC B1 ;  /* 0x0000000000017941 */ /* 0x000fea0003800000 */
.L_x_81:
        /* <DEDUP_REMOVED lines=9> */
.L_x_84:
[----:B------:R-:W-:Y:S05]  /*3d30*/  BSYNC B1 ;  /* 0x0000000000017941 */ /* 0x000fea0003800000 */
.L_x_83:
        /* <DEDUP_REMOVED lines=9> */
.L_x_86:
[----:B------:R-:W-:Y:S05]  /*3dd0*/  BSYNC B1 ;  /* 0x0000000000017941 */ /* 0x000fea0003800000 */
.L_x_85:
        /* <DEDUP_REMOVED lines=9> */
.L_x_88:
[----:B------:R-:W-:Y:S05]  /*3e70*/  BSYNC B1 ;  /* 0x0000000000017941 */ /* 0x000fea0003800000 */
.L_x_87:
[----:B0----5:R-:W-:Y:S01]  /*3e80*/  HADD2.F32 R155, -RZ, R168.H0_H0 ;  /* 0x200000a8ff9b7230 */ /* 0x021fe20000004100 */
        /* <DEDUP_REMOVED lines=11> */
.L_x_90:
[----:B------:R-:W-:Y:S05]  /*3f40*/  BSYNC B1 ;  /* 0x0000000000017941 */ /* 0x000fea0003800000 */
.L_x_89:
        /* <DEDUP_REMOVED lines=12> */
.L_x_92:
[----:B------:R-:W-:Y:S05]  /*4010*/  BSYNC B1 ;  /* 0x0000000000017941 */ /* 0x000fea0003800000 */
.L_x_91:
        /* <DEDUP_REMOVED lines=9> */
.L_x_94:
[----:B------:R-:W-:Y:S05]  /*40b0*/  BSYNC B1 ;  /* 0x0000000000017941 */ /* 0x000fea0003800000 */
.L_x_93:
        /* <DEDUP_REMOVED lines=9> */
.L_x_96:
[----:B------:R-:W-:Y:S05]  /*4150*/  BSYNC B1 ;  /* 0x0000000000017941 */ /* 0x000fea0003800000 */
.L_x_95:
        /* <DEDUP_REMOVED lines=12> */
.L_x_98:
[----:B------:R-:W-:Y:S05]  /*4220*/  BSYNC B1 ;  /* 0x0000000000017941 */ /* 0x000fea0003800000 */
.L_x_97:
[----:B-----5:R-:W-:Y:S01]  /*4230*/  HADD2.F32 R137, -RZ, R168.H0_H0 ;  /* 0x200000a8ff897230 */ /* 0x020fe20000004100 */
        /* <DEDUP_REMOVED lines=9> */
.L_x_100:
[----:B------:R-:W-:Y:S05]  /*42d0*/  BSYNC B1 ;  /* 0x0000000000017941 */ /* 0x000fea0003800000 */
.L_x_99:
        /* <DEDUP_REMOVED lines=9> */
.L_x_102:
[----:B------:R-:W-:Y:S05]  /*4370*/  BSYNC B1 ;  /* 0x0000000000017941 */ /* 0x000fea0003800000 */
.L_x_101:
        /* <DEDUP_REMOVED lines=9> */
.L_x_104:
[----:B------:R-:W-:Y:S05]  /*4410*/  BSYNC B1 ;  /* 0x0000000000017941 */ /* 0x000fea0003800000 */
.L_x_103:
[----:B0----5:R-:W-:Y:S01]  /*4420*/  HADD2.F32 R137, -RZ, R168.H0_H0 ;  /* 0x200000a8ff897230 */ /* 0x021fe20000004100 */
[----:B------:R-:W-:Y:S01]  /*4430*/  IADD3 R20, P0, P2, R23, R6, R177 ;  /* 0x0000000617147210 */ /* 0x000fe20007a1e0b1 */
[----:B------:R-:W-:Y:S01]  /*4440*/  BSSY B1, `(.L_x_105) ;  /* 0x000000a000017945 */ /* 0x000fe20003800000 */
[----:B------:R-:W-:Y:S02]  /*4450*/  ISETP.GT.AND P3, PT, R0, 0x30, PT ;  /* 0x000000300000780c */ /* 0x000fe40003f64270 */
[----:B------:R-:W-:Y:S01]  /*4460*/  FMUL R136, R137, R22 ;  /* 0x0000001689887220 */ /* 0x000fe20000400000 */
[----:B------:R-:W-:Y:S02]  /*4470*/  IADD3.X R21, R169, R7, R21, P0, P2 ;  /* 0x00000007a9157210 */ /* 0x000fe400007e4415 */
[----:B------:R-:W-:Y:S01]  /*4480*/  ISETP.GT.AND P0, PT, R3, RZ, P3 ;  /* 0x000000ff0300720c */ /* 0x000fe20001f04270 */
[----:B------:R-:W-:-:S05]  /*4490*/  FFMA R136, R143, R19, R136 ;  /* 0x000000138f887223 */ /* 0x000fca0000000088 */
[----:B------:R-:W-:-:S05]  /*44a0*/  F2FP.F16.F32.PACK_AB R136, RZ, R136 ;  /* 0x00000088ff88723e */ /* 0x000fca00000000ff */
[----:B------:R0:W-:Y:S02]  /*44b0*/  @P1 STG.E.U16 desc[UR46][R10.64+0x52], R136 ;  /* 0x000052880a001986 */ /* 0x0001e4000c10152e */
[----:B------:R-:W-:Y:S05]  /*44c0*/  @!P0 BRA `(.L_x_106) ;  /* 0x0000000000048947 */ /* 0x000fea0003800000 */
[----:B------:R0:W5:Y:S02]  /*44d0*/  LDG.E.LTC128B.U16 R168, desc[UR46][R4.64+0x60] ;  /* 0x0000602e04a87981 */ /* 0x000164000c1e1520 */
.L_x_106:
[----:B------:R-:W-:Y:S05]  /*44e0*/  BSYNC B1 ;  /* 0x0000000000017941 */ /* 0x000fea0003800000 */
.L_x_105:
        /* <DEDUP_REMOVED lines=10> */
.L_x_108:
[----:B------:R-:W-:Y:S05]  /*4590*/  BSYNC B1 ;  /* 0x0000000000017941 */ /* 0x000fea0003800000 */
.L_x_107:
        /* <DEDUP_REMOVED lines=9> */
.L_x_110:
[----:B------:R-:W-:Y:S05]  /*4630*/  BSYNC B1 ;  /* 0x0000000000017941 */ /* 0x000fea0003800000 */
.L_x_109:
        /* <DEDUP_REMOVED lines=9> */
.L_x_112:
[----:B------:R-:W-:Y:S05]  /*46d0*/  BSYNC B1 ;  /* 0x0000000000017941 */ /* 0x000fea0003800000 */
.L_x_111:
[----:B-----5:R-:W-:Y:S01]  /*46e0*/  HADD2.F32 R137, -RZ, R168.H0_H0 ;  /* 0x200000a8ff897230 */ /* 0x020fe20000004100 */
[----:B------:R-:W-:Y:S01]  /*46f0*/  ISETP.GT.AND P1, PT, R0, 0x38, PT ;  /* 0x000000380000780c */ /* 0x000fe20003f24270 */
[----:B------:R-:W-:Y:S03]  /*4700*/  BSSY B1, `(.L_x_113) ;  /* 0x000000b000017945 */ /* 0x000fe60003800000 */
[----:B------:R-:W-:-:S04]  /*4710*/  FMUL R136, R137, R22 ;  /* 0x0000001689887220 */ /* 0x000fc80000400000 */
[----:B------:R-:W-:-:S05]  /*4720*/  FFMA R136, R147, R19, R136 ;  /* 0x0000001393887223 */ /* 0x000fca0000000088 */
[----:B------:R-:W-:-:S04]  /*4730*/  F2FP.F16.F32.PACK_AB R136, RZ, R136 ;  /* 0x00000088ff88723e */ /* 0x000fc800000000ff */
[----:B------:R-:W-:-:S05]  /*4740*/  PRMT R137, R136, 0x7610, R137 ;  /* 0x0000761088897816 */ /* 0x000fca0000000089 */
[----:B------:R1:W-:Y:S01]  /*4750*/  @P0 STG.E.U16 desc[UR46][R10.64+0x62], R137 ;  /* 0x000062890a000986 */ /* 0x0003e2000c10152e */
[----:B------:R-:W-:-:S05]  /*4760*/  IADD3 R136, P0, R23, R12, RZ ;  /* 0x0000000c17887210 */ /* 0x000fca0007f1e0ff */
[----:B-1----:R-:W-:Y:S01]  /*4770*/  IMAD.X R137, R169, 0x1, R13, P0 ;  /* 0x00000001a9897824 */ /* 0x002fe200000e060d */
[----:B------:R-:W-:-:S13]  /*4780*/  ISETP.GT.AND P0, PT, R3, RZ, P1 ;  /* 0x000000ff0300720c */ /* 0x000fda0000f04270 */
[----:B------:R-:W-:Y:S05]  /*4790*/  @!P0 BRA `(.L_x_114) ;  /* 0x0000000000048947 */ /* 0x000fea0003800000 */
[----:B------:R1:W5:Y:S02]  /*47a0*/  LDG.E.LTC128B.U16 R168, desc[UR46][R4.64+0x70] ;  /* 0x0000702e04a87981 */ /* 0x000364000c1e1520 */
.L_x_114:
[----:B------:R-:W-:Y:S05]  /*47b0*/  BSYNC B1 ;  /* 0x0000000000017941 */ /* 0x000fea0003800000 */
.L_x_113:
        /* <DEDUP_REMOVED lines=10> */
.L_x_116:
[----:B------:R-:W-:Y:S05]  /*4860*/  BSYNC B1 ;  /* 0x0000000000017941 */ /* 0x000fea0003800000 */
.L_x_115:
        /* <DEDUP_REMOVED lines=9> */
.L_x_118:
[----:B------:R-:W-:Y:S05]  /*4900*/  BSYNC B1 ;  /* 0x0000000000017941 */ /* 0x000fea0003800000 */
.L_x_117:
        /* <DEDUP_REMOVED lines=9> */
.L_x_120:
[----:B------:R-:W-:Y:S05]  /*49a0*/  BSYNC B1 ;  /* 0x0000000000017941 */ /* 0x000fea0003800000 */
.L_x_119:
[----:B-----5:R-:W-:Y:S01]  /*49b0*/  HADD2.F32 R23, -RZ, R168.H0_H0 ;  /* 0x200000a8ff177230 */ /* 0x020fe20000004100 */
[----:B------:R-:W-:Y:S04]  /*49c0*/  BSSY B1, `(.L_x_121) ;  /* 0x0000009000017945 */ /* 0x000fe80003800000 */
[----:B------:R-:W-:-:S04]  /*49d0*/  FMUL R138, R23, R22 ;  /* 0x00000016178a7220 */ /* 0x000fc80000400000 */
[----:B------:R-:W-:-:S05]  /*49e0*/  FFMA R138, R151, R19, R138 ;  /* 0x00000013978a7223 */ /* 0x000fca000000008a */
[----:B------:R-:W-:-:S05]  /*49f0*/  F2FP.F16.F32.PACK_AB R138, RZ, R138 ;  /* 0x0000008aff8a723e */ /* 0x000fca00000000ff */
[----:B------:R0:W-:Y:S01]  /*4a00*/  @P5 STG.E.U16 desc[UR46][R10.64+0x72], R138 ;  /* 0x0000728a0a005986 */ /* 0x0001e2000c10152e */
[----:B------:R-:W-:-:S04]  /*4a10*/  LOP3.LUT P5, RZ, R192, 0x1, RZ, 0xc0, !PT ;  /* 0x00000001c0ff7812 */ /* 0x000fc800078ac0ff */
[----:B------:R-:W-:-:S13]  /*4a20*/  ISETP.GT.AND P5, PT, R3, 0x80, P5 ;  /* 0x000000800300780c */ /* 0x000fda0002fa4270 */
[----:B0-----:R-:W-:Y:S05]  /*4a30*/  @!P5 BRA `(.L_x_122) ;  /* 0x000000000004d947 */ /* 0x001fea0003800000 */
[----:B------:R0:W5:Y:S02]  /*4a40*/  LDG.E.LTC128B.U16 R168, desc[UR46][R170.64+0x40] ;  /* 0x0000402eaaa87981 */ /* 0x000164000c1e1520 */
.L_x_122:
[----:B------:R-:W-:Y:S05]  /*4a50*/  BSYNC B1 ;  /* 0x0000000000017941 */ /* 0x000fea0003800000 */
.L_x_121:
        /* <DEDUP_REMOVED lines=10> */
.L_x_124:
[----:B------:R-:W-:Y:S05]  /*4b00*/  BSYNC B1 ;  /* 0x0000000000017941 */ /* 0x000fea0003800000 */
.L_x_123:
        /* <DEDUP_REMOVED lines=10> */
.L_x_126:
[----:B------:R-:W-:Y:S05]  /*4bb0*/  BSYNC B1 ;  /* 0x0000000000017941 */ /* 0x000fea0003800000 */
.L_x_125:
        /* <DEDUP_REMOVED lines=10> */
.L_x_128:
[----:B------:R-:W-:Y:S05]  /*4c60*/  BSYNC B1 ;  /* 0x0000000000017941 */ /* 0x000fea0003800000 */
.L_x_127:
        /* <DEDUP_REMOVED lines=9> */
.L_x_130:
[----:B------:R-:W-:Y:S05]  /*4d00*/  BSYNC B1 ;  /* 0x0000000000017941 */ /* 0x000fea0003800000 */
.L_x_129:
        /* <DEDUP_REMOVED lines=9> */
.L_x_132:
[----:B------:R-:W-:Y:S05]  /*4da0*/  BSYNC B1 ;  /* 0x0000000000017941 */ /* 0x000fea0003800000 */
.L_x_131:
        /* <DEDUP_REMOVED lines=9> */
.L_x_134:
[----:B------:R-:W-:Y:S05]  /*4e40*/  BSYNC B1 ;  /* 0x0000000000017941 */ /* 0x000fea0003800000 */
.L_x_133:
[----:B-----5:R-:W-:Y:S01]  /*4e50*/  HADD2.F32 R21, -RZ, R168.H0_H0 ;  /* 0x200000a8ff157230 */ /* 0x020fe20000004100 */
[----:B------:R-:W-:Y:S01]  /*4e60*/  ISETP.GT.AND P4, PT, R3, 0x88, P4 ;  /* 0x000000880300780c */ /* 0x000fe20002784270 */
[----:B0-----:R-:W-:Y:S01]  /*4e70*/  IMAD.MOV.U32 R20, RZ, RZ, R136 ;  /* 0x000000ffff147224 */ /* 0x001fe200078e0088 */
[----:B------:R-:W-:Y:S02]  /*4e80*/  BSSY B1, `(.L_x_135) ;  /* 0x0000009000017945 */ /* 0x000fe40003800000 */
[----:B------:R-:W-:-:S04]  /*4e90*/  FMUL R21, R21, R22 ;  /* 0x0000001615157220 */ /* 0x000fc80000400000 */
[----:B------:R-:W-:-:S05]  /*4ea0*/  FFMA R21, R126, R19, R21 ;  /* 0x000000137e157223 */ /* 0x000fca0000000015 */
[----:B------:R-:W-:-:S04]  /*4eb0*/  F2FP.F16.F32.PACK_AB R21, RZ, R21 ;  /* 0x00000015ff15723e */ /* 0x000fc800000000ff */
[----:B------:R-:W-:Y:S01]  /*4ec0*/  PRMT R23, R21, 0x7610, R23 ;  /* 0x0000761015177816 */ /* 0x000fe20000000017 */
[----:B------:R-:W-:-:S05]  /*4ed0*/  IMAD.MOV.U32 R21, RZ, RZ, R137 ;  /* 0x000000ffff157224 */ /* 0x000fca00078e0089 */
[----:B------:R0:W-:Y:S01]  /*4ee0*/  @P6 STG.E.U16 desc[UR46][R20.64+0x50], R23 ;  /* 0x0000501714006986 */ /* 0x0001e2000c10152e */
[----:B------:R-:W-:Y:S05]  /*4ef0*/  @!P4 BRA `(.L_x_136) ;  /* 0x000000000004c947 */ /* 0x000fea0003800000 */
[----:B------:R0:W5:Y:S02]  /*4f00*/  LDG.E.LTC128B.U16 R168, desc[UR46][R14.64+0x52] ;  /* 0x0000522e0ea87981 */ /* 0x000164000c1e1520 */
.L_x_136:
[----:B------:R-:W-:Y:S05]  /*4f10*/  BSYNC B1 ;  /* 0x0000000000017941 */ /* 0x000fea0003800000 */
.L_x_135:
        /* <DEDUP_REMOVED lines=9> */
.L_x_138:
[----:B------:R-:W-:Y:S05]  /*4fb0*/  BSYNC B1 ;  /* 0x0000000000017941 */ /* 0x000fea0003800000 */
.L_x_137:
        /* <DEDUP_REMOVED lines=9> */
.L_x_140:
[----:B------:R-:W-:Y:S05]  /*5050*/  BSYNC B1 ;  /* 0x0000000000017941 */ /* 0x000fea0003800000 */
.L_x_139:
        /* <DEDUP_REMOVED lines=9> */
.L_x_142:
[----:B------:R-:W-:Y:S05]  /*50f0*/  BSYNC B1 ;  /* 0x0000000000017941 */ /* 0x000fea0003800000 */
.L_x_141:
        /* <DEDUP_REMOVED lines=9> */
.L_x_144:
[----:B------:R-:W-:Y:S05]  /*5190*/  BSYNC B1 ;  /* 0x0000000000017941 */ /* 0x000fea0003800000 */
.L_x_143:
        /* <DEDUP_REMOVED lines=9> */
.L_x_146:
[----:B------:R-:W-:Y:S05]  /*5230*/  BSYNC B1 ;  /* 0x0000000000017941 */ /* 0x000fea0003800000 */
.L_x_145:
        /* <DEDUP_REMOVED lines=9> */
.L_x_148:
[----:B------:R-:W-:Y:S05]  /*52d0*/  BSYNC B1 ;  /* 0x0000000000017941 */ /* 0x000fea0003800000 */
.L_x_147:
        /* <DEDUP_REMOVED lines=9> */
.L_x_150:
[----:B------:R-:W-:Y:S05]  /*5370*/  BSYNC B1 ;  /* 0x0000000000017941 */ /* 0x000fea0003800000 */
.L_x_149:
        /* <DEDUP_REMOVED lines=9> */
.L_x_152:
[----:B------:R-:W-:Y:S05]  /*5410*/  BSYNC B1 ;  /* 0x0000000000017941 */ /* 0x000fea0003800000 */
.L_x_151:
[----:B0----5:R-:W-:Y:S01]  /*5420*/  HADD2.F32 R23, -RZ, R168.H0_H0 ;  /* 0x200000a8ff177230 */ /* 0x021fe20000004100 */
[----:B------:R-:W-:Y:S01]  /*5430*/  ISETP.GT.AND P3, PT, R0, 0x40, PT ;  /* 0x000000400000780c */ /* 0x000fe20003f64270 */
[----:B------:R-:W-:Y:S03]  /*5440*/  BSSY B1, `(.L_x_153) ;  /* 0x0000009000017945 */ /* 0x000fe60003800000 */
[----:B------:R-:W-:Y:S01]  /*5450*/  FMUL R120, R23, R22 ;  /* 0x0000001617787220 */ /* 0x000fe20000400000 */
[----:B------:R-:W-:Y:S02]  /*5460*/  ISETP.GT.AND P1, PT, R3, RZ, P3 ;  /* 0x000000ff0300720c */ /* 0x000fe40001f24270 */
[----:B------:R-:W-:Y:S01]  /*5470*/  P2R R121, PR, RZ, 0x8 ;  /* 0x00000008ff797803 */ /* 0x000fe20000000000 */
[----:B------:R-:W-:-:S05]  /*5480*/  FFMA R120, R135, R19, R120 ;  /* 0x0000001387787223 */ /* 0x000fca0000000078 */
[----:B------:R-:W-:-:S05]  /*5490*/  F2FP.F16.F32.PACK_AB R120, RZ, R120 ;  /* 0x00000078ff78723e */ /* 0x000fca00000000ff */
[----:B------:R0:W-:Y:S01]  /*54a0*/  @P0 STG.E.U16 desc[UR46][R20.64+0x72], R120 ;  /* 0x0000727814000986 */ /* 0x0001e2000c10152e */
[----:B------:R-:W-:Y:S05]  /*54b0*/  @!P1 BRA `(.L_x_154) ;  /* 0x0000000000049947 */ /* 0x000fea0003800000 */
[----:B------:R0:W5:Y:S02]  /*54c0*/  LDG.E.LTC128B.U16 R168, desc[UR46][R4.64+0x80] ;  /* 0x0000802e04a87981 */ /* 0x000164000c1e1520 */
.L_x_154:
[----:B------:R-:W-:Y:S05]  /*54d0*/  BSYNC B1 ;  /* 0x0000000000017941 */ /* 0x000fea0003800000 */
.L_x_153:
[----:B-----5:R-:W-:Y:S01]  /*54e0*/  HADD2.F32 R23, -RZ, R168.H0_H0 ;  /* 0x200000a8ff177230 */ /* 0x020fe20000004100 */
[----:B------:R-:W-:Y:S01]  /*54f0*/  ISETP.GT.AND P2, PT, R0, 0x41, PT ;  /* 0x000000410000780c */ /* 0x000fe20003f44270 */
[----:B------:R-:W-:Y:S03]  /*5500*/  BSSY B1, `(.L_x_155) ;  /* 0x0000009000017945 */ /* 0x000fe60003800000 */
[----:B------:R-:W-:Y:S01]  /*5510*/  FMUL R23, R23, R22 ;  /* 0x0000001617177220 */ /* 0x000fe20000400000 */
[----:B------:R-:W-:Y:S02]  /*5520*/  ISETP.GT.AND P0, PT, R3, RZ, P2 ;  /* 0x000000ff0300720c */ /* 0x000fe40001704270 */
[----:B0-----:R-:W-:Y:S01]  /*5530*/  P2R R120, PR, RZ, 0x4 ;  /* 0x00000004ff787803 */ /* 0x001fe20000000000 */
[----:B------:R-:W-:-:S05]  /*5540*/  FFMA R23, R104, R19, R23 ;  /* 0x0000001368177223 */ /* 0x000fca0000000017 */
[----:B------:R-:W-:-:S05]  /*5550*/  F2FP.F16.F32.PACK_AB R23, RZ, R23 ;  /* 0x00000017ff17723e */ /* 0x000fca00000000ff */
[----:B------:R0:W-:Y:S01]  /*5560*/  @P1 STG.E.U16 desc[UR46][R6.64+0x80], R23 ;  /* 0x0000801706001986 */ /* 0x0001e2000c10152e */
[----:B------:R-:W-:Y:S05]  /*5570*/  @!P0 BRA `(.L_x_156) ;  /* 0x0000000000048947 */ /* 0x000fea0003800000 */
[----:B------:R0:W5:Y:S02]  /*5580*/  LDG.E.LTC128B.U16 R168, desc[UR46][R4.64+0x82] ;  /* 0x0000822e04a87981 */ /* 0x000164000c1e1520 */
.L_x_156:
[----:B------:R-:W-:Y:S05]  /*5590*/  BSYNC B1 ;  /* 0x0000000000017941 */ /* 0x000fea0003800000 */
.L_x_155:
        /* <DEDUP_REMOVED lines=9> */
.L_x_158:
[----:B------:R-:W-:Y:S05]  /*5630*/  BSYNC B1 ;  /* 0x0000000000017941 */ /* 0x000fea0003800000 */
.L_x_157:
        /* <DEDUP_REMOVED lines=9> */
.L_x_160:
[----:B------:R-:W-:Y:S05]  /*56d0*/  BSYNC B1 ;  /* 0x0000000000017941 */ /* 0x000fea0003800000 */
.L_x_159:
        /* <DEDUP_REMOVED lines=11> */
.L_x_162:
[----:B------:R-:W-:Y:S05]  /*5790*/  BSYNC B1 ;  /* 0x0000000000017941 */ /* 0x000fea0003800000 */
.L_x_161:
        /* <DEDUP_REMOVED lines=10> */
.L_x_164:
[----:B------:R-:W-:Y:S05]  /*5840*/  BSYNC B1 ;  /* 0x0000000000017941 */ /* 0x000fea0003800000 */
.L_x_163:
        /* <DEDUP_REMOVED lines=9> */
.L_x_166:
[----:B------:R-:W-:Y:S05]  /*58e0*/  BSYNC B1 ;  /* 0x0000000000017941 */ /* 0x000fea0003800000 */
.L_x_165:
        /* <DEDUP_REMOVED lines=9> */
.L_x_168:
[----:B------:R-:W-:Y:S05]  /*5980*/  BSYNC B1 ;  /* 0x0000000000017941 */ /* 0x000fea0003800000 */
.L_x_167:
        /* <DEDUP_REMOVED lines=10> */
.L_x_170:
[----:B------:R-:W-:Y:S05]  /*5a30*/  BSYNC B1 ;  /* 0x0000000000017941 */ /* 0x000fea0003800000 */
.L_x_169:
        /* <DEDUP_REMOVED lines=10> */
.L_x_172:
[----:B------:R-:W-:Y:S05]  /*5ae0*/  BSYNC B1 ;  /* 0x0000000000017941 */ /* 0x000fea0003800000 */
.L_x_171:
        /* <DEDUP_REMOVED lines=9> */
.L_x_174:
[----:B------:R-:W-:Y:S05]  /*5b80*/  BSYNC B1 ;  /* 0x0000000000017941 */ /* 0x000fea0003800000 */
.L_x_173:
        /* <DEDUP_REMOVED lines=9> */
.L_x_176:
[----:B------:R-:W-:Y:S05]  /*5c20*/  BSYNC B1 ;  /* 0x0000000000017941 */ /* 0x000fea0003800000 */
.L_x_175:
        /* <DEDUP_REMOVED lines=10> */
.L_x_178:
[----:B------:R-:W-:Y:S05]  /*5cd0*/  BSYNC B1 ;  /* 0x0000000000017941 */ /* 0x000fea0003800000 */
.L_x_177:
        /* <DEDUP_REMOVED lines=10> */
.L_x_180:
[----:B------:R-:W-:Y:S05]  /*5d80*/  BSYNC B1 ;  /* 0x0000000000017941 */ /* 0x000fea0003800000 */
.L_x_179:
        /* <DEDUP_REMOVED lines=9> */
.L_x_182:
[----:B------:R-:W-:Y:S05]  /*5e20*/  BSYNC B1 ;  /* 0x0000000000017941 */ /* 0x000fea0003800000 */
.L_x_181:
        /* <DEDUP_REMOVED lines=9> */
.L_x_184:
[----:B------:R-:W-:Y:S05]  /*5ec0*/  BSYNC B1 ;  /* 0x0000000000017941 */ /* 0x000fea0003800000 */
.L_x_183:
[----:B-----5:R-:W-:Y:S01]  /*5ed0*/  HADD2.F32 R23, -RZ, R168.H0_H0 ;  /* 0x200000a8ff177230 */ /* 0x020fe20000004100 */
[----:B------:R-:W-:Y:S04]  /*5ee0*/  BSSY B1, `(.L_x_185) ;  /* 0x0000009000017945 */ /* 0x000fe80003800000 */
[----:B------:R-:W-:-:S04]  /*5ef0*/  FMUL R104, R23, R22 ;  /* 0x0000001617687220 */ /* 0x000fc80000400000 */
[----:B------:R-:W-:-:S05]  /*5f00*/  FFMA R104, R119, R19, R104 ;  /* 0x0000001377687223 */ /* 0x000fca0000000068 */
[----:B------:R-:W-:-:S05]  /*5f10*/  F2FP.F16.F32.PACK_AB R104, RZ, R104 ;  /* 0x00000068ff68723e */ /* 0x000fca00000000ff */
[----:B------:R0:W-:Y:S01]  /*5f20*/  @P5 STG.E.U16 desc[UR46][R10.64+0xb2], R104 ;  /* 0x0000b2680a005986 */ /* 0x0001e2000c10152e */
[----:B------:R-:W-:-:S04]  /*5f30*/  ISETP.NE.AND P5, PT, R121, RZ, PT ;  /* 0x000000ff7900720c */ /* 0x000fc80003fa5270 */
[----:B------:R-:W-:-:S13]  /*5f40*/  ISETP.GT.AND P5, PT, R3, 0x80, P5 ;  /* 0x000000800300780c */ /* 0x000fda0002fa4270 */
[----:B0-----:R-:W-:Y:S05]  /*5f50*/  @!P5 BRA `(.L_x_186) ;  /* 0x000000000004d947 */ /* 0x001fea0003800000 */
[----:B------:R0:W5:Y:S02]  /*5f60*/  LDG.E.LTC128B.U16 R168, desc[UR46][R170.64+0x80] ;  /* 0x0000802eaaa87981 */ /* 0x000164000c1e1520 */
.L_x_186:
[----:B------:R-:W-:Y:S05]  /*5f70*/  BSYNC B1 ;  /* 0x0000000000017941 */ /* 0x000fea0003800000 */
.L_x_185:
        /* <DEDUP_REMOVED lines=10> */
.L_x_188:
[----:B------:R-:W-:Y:S05]  /*6020*/  BSYNC B1 ;  /* 0x0000000000017941 */ /* 0x000fea0003800000 */
.L_x_187:
        /* <DEDUP_REMOVED lines=10> */
.L_x_190:
[----:B------:R-:W-:Y:S05]  /*60d0*/  BSYNC B1 ;  /* 0x0000000000017941 */ /* 0x000fea0003800000 */
.L_x_189:
        /* <DEDUP_REMOVED lines=10> */
.L_x_192:
[----:B------:R-:W-:Y:S05]  /*6180*/  BSYNC B1 ;  /* 0x0000000000017941 */ /* 0x000fea0003800000 */
.L_x_191:
        /* <DEDUP_REMOVED lines=9> */
.L_x_194:
[----:B------:R-:W-:Y:S05]  /*6220*/  BSYNC B1 ;  /* 0x0000000000017941 */ /* 0x000fea0003800000 */
.L_x_193:
        /* <DEDUP_REMOVED lines=9> */
.L_x_196:
[----:B------:R-:W-:Y:S05]  /*62c0*/  BSYNC B1 ;  /* 0x0000000000017941 */ /* 0x000fea0003800000 */
.L_x_195:
        /* <DEDUP_REMOVED lines=9> */
.L_x_198:
[----:B------:R-:W-:Y:S05]  /*6360*/  BSYNC B1 ;  /* 0x0000000000017941 */ /* 0x000fea0003800000 */
.L_x_197:
        /* <DEDUP_REMOVED lines=9> */
.L_x_200:
[----:B------:R-:W-:Y:S05]  /*6400*/  BSYNC B1 ;  /* 0x0000000000017941 */ /* 0x000fea0003800000 */
.L_x_199:
        /* <DEDUP_REMOVED lines=9> */
.L_x_202:
[----:B------:R-:W-:Y:S05]  /*64a0*/  BSYNC B1 ;  /* 0x0000000000017941 */ /* 0x000fea0003800000 */
.L_x_201:
        /* <DEDUP_REMOVED lines=9> */
.L_x_204:
[----:B------:R-:W-:Y:S05]  /*6540*/  BSYNC B1 ;  /* 0x0000000000017941 */ /* 0x000fea0003800000 */
.L_x_203:
        /* <DEDUP_REMOVED lines=9> */
.L_x_206:
[----:B------:R-:W-:Y:S05]  /*65e0*/  BSYNC B1 ;  /* 0x0000000000017941 */ /* 0x000fea0003800000 */
.L_x_205:
        /* <DEDUP_REMOVED lines=9> */
.L_x_208:
[----:B------:R-:W-:Y:S05]  /*6680*/  BSYNC B1 ;  /* 0x0000000000017941 */ /* 0x000fea0003800000 */
.L_x_207:
        /* <DEDUP_REMOVED lines=9> */
.L_x_210:
[----:B------:R-:W-:Y:S05]  /*6720*/  BSYNC B1 ;  /* 0x0000000000017941 */ /* 0x000fea0003800000 */
.L_x_209:
        /* <DEDUP_REMOVED lines=9> */
.L_x_212:
[----:B------:R-:W-:Y:S05]  /*67c0*/  BSYNC B1 ;  /* 0x0000000000017941 */ /* 0x000fea0003800000 */
.L_x_211:
        /* <DEDUP_REMOVED lines=9> */
.L_x_214:
[----:B------:R-:W-:Y:S05]  /*6860*/  BSYNC B1 ;  /* 0x0000000000017941 */ /* 0x000fea0003800000 */
.L_x_213:
        /* <DEDUP_REMOVED lines=9> */
.L_x_216:
[----:B------:R-:W-:Y:S05]  /*6900*/  BSYNC B1 ;  /* 0x0000000000017941 */ /* 0x000fea0003800000 */
.L_x_215:
        /* <DEDUP_REMOVED lines=11> */
.L_x_218:
[----:B------:R-:W-:Y:S05]  /*69c0*/  BSYNC B1 ;  /* 0x0000000000017941 */ /* 0x000fea0003800000 */
.L_x_217:
        /* <DEDUP_REMOVED lines=11> */
.L_x_220:
[----:B------:R-:W-:Y:S05]  /*6a80*/  BSYNC B1 ;  /* 0x0000000000017941 */ /* 0x000fea0003800000 */
.L_x_219:
        /* <DEDUP_REMOVED lines=9> */
.L_x_222:
[----:B------:R-:W-:Y:S05]  /*6b20*/  BSYNC B1 ;  /* 0x0000000000017941 */ /* 0x000fea0003800000 */
.L_x_221:
        /* <DEDUP_REMOVED lines=9> */
.L_x_224:
[----:B------:R-:W-:Y:S05]  /*6bc0*/  BSYNC B1 ;  /* 0x0000000000017941 */ /* 0x000fea0003800000 */
.L_x_223:
        /* <DEDUP_REMOVED lines=11> */
.L_x_226:
[----:B------:R-:W-:Y:S05]  /*6c80*/  BSYNC B1 ;  /* 0x0000000000017941 */ /* 0x000fea0003800000 */
.L_x_225:
        /* <DEDUP_REMOVED lines=10> */
.L_x_228:
[----:B------:R-:W-:Y:S05]  /*6d30*/  BSYNC B1 ;  /* 0x0000000000017941 */ /* 0x000fea0003800000 */
.L_x_227:
        /* <DEDUP_REMOVED lines=9> */
.L_x_230:
[----:B------:R-:W-:Y:S05]  /*6dd0*/  BSYNC B1 ;  /* 0x0000000000017941 */ /* 0x000fea0003800000 */
.L_x_229:
        /* <DEDUP_REMOVED lines=9> */
.L_x_232:
[----:B------:R-:W-:Y:S05]  /*6e70*/  BSYNC B1 ;  /* 0x0000000000017941 */ /* 0x000fea0003800000 */
.L_x_231:
        /* <DEDUP_REMOVED lines=10> */
.L_x_234:
[----:B------:R-:W-:Y:S05]  /*6f20*/  BSYNC B1 ;  /* 0x0000000000017941 */ /* 0x000fea0003800000 */
.L_x_233:
        /* <DEDUP_REMOVED lines=10> */
.L_x_236:
[----:B------:R-:W-:Y:S05]  /*6fd0*/  BSYNC B1 ;  /* 0x0000000000017941 */ /* 0x000fea0003800000 */
.L_x_235:
        /* <DEDUP_REMOVED lines=9> */
.L_x_238:
[----:B------:R-:W-:Y:S05]  /*7070*/  BSYNC B1 ;  /* 0x0000000000017941 */ /* 0x000fea0003800000 */
.L_x_237:
        /* <DEDUP_REMOVED lines=9> */
.L_x_240:
[----:B------:R-:W-:Y:S05]  /*7110*/  BSYNC B1 ;  /* 0x0000000000017941 */ /* 0x000fea0003800000 */
.L_x_239:
        /* <DEDUP_REMOVED lines=10> */
.L_x_242:
[----:B------:R-:W-:Y:S05]  /*71c0*/  BSYNC B1 ;  /* 0x0000000000017941 */ /* 0x000fea0003800000 */
.L_x_241:
        /* <DEDUP_REMOVED lines=10> */
.L_x_244:
[----:B------:R-:W-:Y:S05]  /*7270*/  BSYNC B1 ;  /* 0x0000000000017941 */ /* 0x000fea0003800000 */
.L_x_243:
        /* <DEDUP_REMOVED lines=9> */
.L_x_246:
[----:B------:R-:W-:Y:S05]  /*7310*/  BSYNC B1 ;  /* 0x0000000000017941 */ /* 0x000fea0003800000 */
.L_x_245:
        /* <DEDUP_REMOVED lines=9> */
.L_x_248:
[----:B------:R-:W-:Y:S05]  /*73b0*/  BSYNC B1 ;  /* 0x0000000000017941 */ /* 0x000fea0003800000 */
.L_x_247:
        /* <DEDUP_REMOVED lines=10> */
.L_x_250:
[----:B------:R-:W-:Y:S05]  /*7460*/  BSYNC B1 ;  /* 0x0000000000017941 */ /* 0x000fea0003800000 */
.L_x_249:
        /* <DEDUP_REMOVED lines=10> */
.L_x_252:
[----:B------:R-:W-:Y:S05]  /*7510*/  BSYNC B1 ;  /* 0x0000000000017941 */ /* 0x000fea0003800000 */
.L_x_251:
        /* <DEDUP_REMOVED lines=10> */
.L_x_254:
[----:B------:R-:W-:Y:S05]  /*75c0*/  BSYNC B1 ;  /* 0x0000000000017941 */ /* 0x000fea0003800000 */
.L_x_253:
        /* <DEDUP_REMOVED lines=10> */
.L_x_256:
[----:B------:R-:W-:Y:S05]  /*7670*/  BSYNC B1 ;  /* 0x0000000000017941 */ /* 0x000fea0003800000 */
.L_x_255:
        /* <DEDUP_REMOVED lines=9> */
.L_x_258:
[----:B------:R-:W-:Y:S05]  /*7710*/  BSYNC B1 ;  /* 0x0000000000017941 */ /* 0x000fea0003800000 */
.L_x_257:
        /* <DEDUP_REMOVED lines=9> */
.L_x_260:
[----:B------:R-:W-:Y:S05]  /*77b0*/  BSYNC B1 ;  /* 0x0000000000017941 */ /* 0x000fea0003800000 */
.L_x_259:
        /* <DEDUP_REMOVED lines=9> */
.L_x_262:
[----:B------:R-:W-:Y:S05]  /*7850*/  BSYNC B1 ;  /* 0x0000000000017941 */ /* 0x000fea0003800000 */
.L_x_261:
        /* <DEDUP_REMOVED lines=9> */
.L_x_264:
[----:B------:R-:W-:Y:S05]  /*78f0*/  BSYNC B1 ;  /* 0x0000000000017941 */ /* 0x000fea0003800000 */
.L_x_263:
        /* <DEDUP_REMOVED lines=9> */
.L_x_266:
[----:B------:R-:W-:Y:S05]  /*7990*/  BSYNC B1 ;  /* 0x0000000000017941 */ /* 0x000fea0003800000 */
.L_x_265:
        /* <DEDUP_REMOVED lines=9> */
.L_x_268:
[----:B------:R-:W-:Y:S05]  /*7a30*/  BSYNC B1 ;  /* 0x0000000000017941 */ /* 0x000fea0003800000 */
.L_x_267:
        /* <DEDUP_REMOVED lines=9> */
.L_x_270:
[----:B------:R-:W-:Y:S05]  /*7ad0*/  BSYNC B1 ;  /* 0x0000000000017941 */ /* 0x000fea0003800000 */
.L_x_269:
        /* <DEDUP_REMOVED lines=9> */
.L_x_272:
[----:B------:R-:W-:Y:S05]  /*7b70*/  BSYNC B1 ;  /* 0x0000000000017941 */ /* 0x000fea0003800000 */
.L_x_271:
        /* <DEDUP_REMOVED lines=9> */
.L_x_274:
[----:B------:R-:W-:Y:S05]  /*7c10*/  BSYNC B1 ;  /* 0x0000000000017941 */ /* 0x000fea0003800000 */
.L_x_273:
        /* <DEDUP_REMOVED lines=9> */
.L_x_276:
[----:B------:R-:W-:Y:S05]  /*7cb0*/  BSYNC B1 ;  /* 0x0000000000017941 */ /* 0x000fea0003800000 */
.L_x_275:
        /* <DEDUP_REMOVED lines=9> */
.L_x_278:
[----:B------:R-:W-:Y:S05]  /*7d50*/  BSYNC B1 ;  /* 0x0000000000017941 */ /* 0x000fea0003800000 */
.L_x_277:
        /* <DEDUP_REMOVED lines=9> */
.L_x_280:
[----:B------:R-:W-:Y:S05]  /*7df0*/  BSYNC B1 ;  /* 0x0000000000017941 */ /* 0x000fea0003800000 */
.L_x_279:
        /* <DEDUP_REMOVED lines=11> */
.L_x_282:
[----:B------:R-:W-:Y:S05]  /*7eb0*/  BSYNC B1 ;  /* 0x0000000000017941 */ /* 0x000fea0003800000 */
.L_x_281:
        /* <DEDUP_REMOVED lines=11> */
.L_x_284:
[----:B------:R-:W-:Y:S05]  /*7f70*/  BSYNC B1 ;  /* 0x0000000000017941 */ /* 0x000fea0003800000 */
.L_x_283:
        /* <DEDUP_REMOVED lines=9> */
.L_x_286:
[----:B------:R-:W-:Y:S05]  /*8010*/  BSYNC B1 ;  /* 0x0000000000017941 */ /* 0x000fea0003800000 */
.L_x_285:
        /* <DEDUP_REMOVED lines=9> */
.L_x_288:
[----:B------:R-:W-:Y:S05]  /*80b0*/  BSYNC B1 ;  /* 0x0000000000017941 */ /* 0x000fea0003800000 */
.L_x_287:
        /* <DEDUP_REMOVED lines=11> */
.L_x_290:
[----:B------:R-:W-:Y:S05]  /*8170*/  BSYNC B1 ;  /* 0x0000000000017941 */ /* 0x000fea0003800000 */
.L_x_289:
        /* <DEDUP_REMOVED lines=10> */
.L_x_292:
[----:B------:R-:W-:Y:S05]  /*8220*/  BSYNC B1 ;  /* 0x0000000000017941 */ /* 0x000fea0003800000 */
.L_x_291:
        /* <DEDUP_REMOVED lines=9> */
.L_x_294:
[----:B------:R-:W-:Y:S05]  /*82c0*/  BSYNC B1 ;  /* 0x0000000000017941 */ /* 0x000fea0003800000 */
.L_x_293:
        /* <DEDUP_REMOVED lines=9> */
.L_x_296:
[----:B------:R-:W-:Y:S05]  /*8360*/  BSYNC B1 ;  /* 0x0000000000017941 */ /* 0x000fea0003800000 */
.L_x_295:
        /* <DEDUP_REMOVED lines=10> */
.L_x_298:
[----:B------:R-:W-:Y:S05]  /*8410*/  BSYNC B1 ;  /* 0x0000000000017941 */ /* 0x000fea0003800000 */
.L_x_297:
        /* <DEDUP_REMOVED lines=10> */
.L_x_300:
[----:B------:R-:W-:Y:S05]  /*84c0*/  BSYNC B1 ;  /* 0x0000000000017941 */ /* 0x000fea0003800000 */
.L_x_299:
        /* <DEDUP_REMOVED lines=9> */
.L_x_302:
[----:B------:R-:W-:Y:S05]  /*8560*/  BSYNC B1 ;  /* 0x0000000000017941 */ /* 0x000fea0003800000 */
.L_x_301:
        /* <DEDUP_REMOVED lines=9> */
.L_x_304:
[----:B------:R-:W-:Y:S05]  /*8600*/  BSYNC B1 ;  /* 0x0000000000017941 */ /* 0x000fea0003800000 */
.L_x_303:
        /* <DEDUP_REMOVED lines=10> */
.L_x_306:
[----:B------:R-:W-:Y:S05]  /*86b0*/  BSYNC B1 ;  /* 0x0000000000017941 */ /* 0x000fea0003800000 */
.L_x_305:
        /* <DEDUP_REMOVED lines=10> */
.L_x_308:
[----:B------:R-:W-:Y:S05]  /*8760*/  BSYNC B1 ;  /* 0x0000000000017941 */ /* 0x000fea0003800000 */
.L_x_307:
[----:B01-3-5:R-:W-:Y:S01]  /*8770*/  HADD2.F32 R5, -RZ, R168.H0_H0 ;  /* 0x200000a8ff057230 */ /* 0x02bfe20000004100 */
        /* <DEDUP_REMOVED lines=8> */
.L_x_310:
[----:B------:R-:W-:Y:S05]  /*8800*/  BSYNC B1 ;  /* 0x0000000000017941 */ /* 0x000fea0003800000 */
.L_x_309:
[----:B-----5:R-:W-:Y:S01]  /*8810*/  HADD2.F32 R5, -RZ, R168.H0_H0 ;  /* 0x200000a8ff057230 */ /* 0x020fe20000004100 */
[----:B------:R-:W-:Y:S01]  /*8820*/  BSSY B1, `(.L_x_311) ;  /* 0x000000b000017945 */ /* 0x000fe20003800000 */
[----:B------:R-:W-:-:S03]  /*8830*/  @P5 IMAD.MOV.U32 R4, RZ, RZ, R10 ;  /* 0x000000ffff045224 */ /* 0x000fc600078e000a */
[----:B------:R-:W-:-:S04]  /*8840*/  FMUL R5, R5, R22 ;  /* 0x0000001605057220 */ /* 0x000fc80000400000 */
[----:B------:R-:W-:-:S05]  /*8850*/  FFMA R5, R54, R19, R5 ;  /* 0x0000001336057223 */ /* 0x000fca0000000005 */
[----:B------:R-:W-:-:S04]  /*8860*/  F2FP.F16.F32.PACK_AB R5, RZ, R5 ;  /* 0x00000005ff05723e */ /* 0x000fc800000000ff */
[----:B------:R-:W-:Y:S01]  /*8870*/  PRMT R0, R5, 0x7610, R0 ;  /* 0x0000761005007816 */ /* 0x000fe20000000000 */
[----:B------:R-:W-:-:S05]  /*8880*/  @P5 IMAD.MOV.U32 R5, RZ, RZ, R11 ;  /* 0x000000ffff055224 */ /* 0x000fca00078e000b */
[----:B------:R1:W-:Y:S01]  /*8890*/  @P5 STG.E.U16 desc[UR46][R4.64+0x130], R0 ;  /* 0x0001300004005986 */ /* 0x0003e2000c10152e */
[----:B------:R-:W-:-:S13]  /*88a0*/  ISETP.GT.AND P5, PT, R3, 0x8, P0 ;  /* 0x000000080300780c */ /* 0x000fda00007a4270 */
[----:B-1----:R-:W-:Y:S05]  /*88b0*/  @!P5 BRA `(.L_x_312) ;  /* 0x000000000004d947 */ /* 0x002fea0003800000 */
[----:B------:R1:W5:Y:S02]  /*88c0*/  LDG.E.LTC128B.U16 R168, desc[UR46][R8.64+0x132] ;  /* 0x0001322e08a87981 */ /* 0x000364000c1e1520 */
.L_x_312:
[----:B------:R-:W-:Y:S05]  /*88d0*/  BSYNC B1 ;  /* 0x0000000000017941 */ /* 0x000fea0003800000 */
.L_x_311:
        /* <DEDUP_REMOVED lines=8> */
[----:B---3--:R-:W-:Y:S05]  /*8960*/  @!P5 BRA `(.L_x_314) ;  /* 0x000000000004d947 */ /* 0x008fea0003800000 */
[----:B------:R3:W5:Y:S02]  /*8970*/  LDG.E.LTC128B.U16 R168, desc[UR46][R170.64+0x100] ;  /* 0x0001002eaaa87981 */ /* 0x000764000c1e1520 */
.L_x_314:
[----:B------:R-:W-:Y:S05]  /*8980*/  BSYNC B1 ;  /* 0x0000000000017941 */ /* 0x000fea0003800000 */
.L_x_313:
        /* <DEDUP_REMOVED lines=10> */
.L_x_316:
[----:B------:R-:W-:Y:S05]  /*8a30*/  BSYNC B1 ;  /* 0x0000000000017941 */ /* 0x000fea0003800000 */
.L_x_315:
        /* <DEDUP_REMOVED lines=10> */
.L_x_318:
[----:B------:R-:W-:Y:S05]  /*8ae0*/  BSYNC B1 ;  /* 0x0000000000017941 */ /* 0x000fea0003800000 */
.L_x_317:
        /* <DEDUP_REMOVED lines=10> */
.L_x_320:
[----:B------:R-:W-:Y:S05]  /*8b90*/  BSYNC B1 ;  /* 0x0000000000017941 */ /* 0x000fea0003800000 */
.L_x_319:
        /* <DEDUP_REMOVED lines=9> */
.L_x_322:
[----:B------:R-:W-:Y:S05]  /*8c30*/  BSYNC B1 ;  /* 0x0000000000017941 */ /* 0x000fea0003800000 */
.L_x_321:
        /* <DEDUP_REMOVED lines=9> */
.L_x_324:
[----:B------:R-:W-:Y:S05]  /*8cd0*/  BSYNC B1 ;  /* 0x0000000000017941 */ /* 0x000fea0003800000 */
.L_x_323:
        /* <DEDUP_REMOVED lines=9> */
.L_x_326:
[----:B------:R-:W-:Y:S05]  /*8d70*/  BSYNC B1 ;  /* 0x0000000000017941 */ /* 0x000fea0003800000 */
.L_x_325:
        /* <DEDUP_REMOVED lines=9> */
.L_x_328:
[----:B------:R-:W-:Y:S05]  /*8e10*/  BSYNC B1 ;  /* 0x0000000000017941 */ /* 0x000fea0003800000 */
.L_x_327:
        /* <DEDUP_REMOVED lines=9> */
.L_x_330:
[----:B------:R-:W-:Y:S05]  /*8eb0*/  BSYNC B1 ;  /* 0x0000000000017941 */ /* 0x000fea0003800000 */
.L_x_329:
        /* <DEDUP_REMOVED lines=9> */
.L_x_332:
[----:B------:R-:W-:Y:S05]  /*8f50*/  BSYNC B1 ;  /* 0x0000000000017941 */ /* 0x000fea0003800000 */
.L_x_331:
        /* <DEDUP_REMOVED lines=9> */
.L_x_334:
[----:B------:R-:W-:Y:S05]  /*8ff0*/  BSYNC B1 ;  /* 0x0000000000017941 */ /* 0x000fea0003800000 */
.L_x_333:
        /* <DEDUP_REMOVED lines=9> */
.L_x_336:
[----:B------:R-:W-:Y:S05]  /*9090*/  BSYNC B1 ;  /* 0x0000000000017941 */ /* 0x000fea0003800000 */
.L_x_335:
        /* <DEDUP_REMOVED lines=9> */
.L_x_338:
[----:B------:R-:W-:Y:S05]  /*9130*/  BSYNC B1 ;  /* 0x0000000000017941 */ /* 0x000fea0003800000 */
.L_x_337:
        /* <DEDUP_REMOVED lines=9> */
.L_x_340:
[----:B------:R-:W-:Y:S05]  /*91d0*/  BSYNC B1 ;  /* 0x0000000000017941 */ /* 0x000fea0003800000 */
.L_x_339:
        /* <DEDUP_REMOVED lines=9> */
.L_x_342:
[----:B------:R-:W-:Y:S05]  /*9270*/  BSYNC B1 ;  /* 0x0000000000017941 */ /* 0x000fea0003800000 */
.L_x_341:
        /* <DEDUP_REMOVED lines=9> */
.L_x_344:
[----:B------:R-:W-:Y:S05]  /*9310*/  BSYNC B1 ;  /* 0x0000000000017941 */ /* 0x000fea0003800000 */
.L_x_343:
[----:B------:R-:W-:Y:S05]  /*9320*/  @!P0 BRA `(.L_x_345) ;  /* 0x0000002c00708947 */ /* 0x000fea0003800000 */
[----:B-----5:R-:W-:-:S05]  /*9330*/  HADD2.F32 R3, -RZ, R168.H0_H0 ;  /* 0x200000a8ff037230 */ /* 0x020fca0000004100 */
[----:B0-----:R-:W-:-:S04]  /*9340*/  FMUL R0, R3, R22 ;  /* 0x0000001603007220 */ /* 0x001fc80000400000 */
[----:B------:R-:W-:-:S05]  /*9350*/  FFMA R0, R39, R19, R0 ;  /* 0x0000001327007223 */ /* 0x000fca0000000000 */
[----:B------:R-:W-:-:S05]  /*9360*/  F2FP.F16.F32.PACK_AB R0, RZ, R0 ;  /* 0x00000000ff00723e */ /* 0x000fca00000000ff */
[----:B------:R0:W-:Y:S01]  /*9370*/  STG.E.U16 desc[UR46][R20.64+0x132], R0 ;  /* 0x0001320014007986 */ /* 0x0001e2000c10152e */
[----:B------:R-:W-:Y:S05]  /*9380*/  BRA `(.L_x_345) ;  /* 0x0000002c00587947 */ /* 0x000fea0003800000 */
.L_x_30:
[----:B------:R-:W-:Y:S01]  /*9390*/  ULDC.64 UR4, c[0x0][0x5c0] ;  /* 0x0001700000047ab9 */ /* 0x000fe20000000a00 */
[----:B------:R-:W-:Y:S01]  /*93a0*/  ISETP.GT.AND P3, PT, R0, 0x1, PT ;  /* 0x000000010000780c */ /* 0x000fe20003f64270 */
[----:B------:R-:W-:Y:S01]  /*93b0*/  USHF.L.U32 UR10, UR6, 0x4, URZ ;  /* 0x00000004060a7899 */ /* 0x000fe2000800063f */
[----:B------:R-:W-:Y:S01]  /*93c0*/  LEA R4, P2, R8, UR4, 0x1 ;  /* 0x0000000408047c11 */ /* 0x000fe2000f8408ff */
[-C--:B------:R-:W-:Y:S01]  /*93d0*/  FMUL R169, R169, R19.reuse ;  /* 0x00000013a9a97220 */ /* 0x080fe20000400000 */
[-C--:B------:R-:W-:Y:S01]  /*93e0*/  FMUL R168, R168, R19.reuse ;  /* 0x00000013a8a87220 */ /* 0x080fe20000400000 */
[-C--:B------:R-:W-:Y:S01]  /*93f0*/  FMUL R171, R171, R19.reuse ;  /* 0x00000013abab7220 */ /* 0x080fe20000400000 */
[----:B------:R-:W-:Y:S01]  /*9400*/  LEA.HI.X R5, R8, UR5, R195, 0x1, P2 ;  /* 0x0000000508057c11 */ /* 0x000fe200090f0cc3 */
[----:B------:R-:W-:Y:S01]  /*9410*/  USHF.L.U64.HI UR5, UR6, 0x4, UR7 ;  /* 0x0000000406057899 */ /* 0x000fe20008010207 */
[C---:B------:R-:W-:Y:S01]  /*9420*/  ISETP.GT.AND P2, PT, R3.reuse, RZ, P3 ;  /* 0x000000ff0300720c */ /* 0x040fe20001f44270 */
[-C--:B------:R-:W-:Y:S01]  /*9430*/  FMUL R170, R170, R19.reuse ;  /* 0x00000013aaaa7220 */ /* 0x080fe20000400000 */
[----:B------:R-:W-:Y:S01]  /*9440*/  ISETP.GT.AND P3, PT, R3, 0x8, P3 ;  /* 0x000000080300780c */ /* 0x000fe20001f64270 */
[----:B------:R-:W-:Y:S01]  /*9450*/  FMUL R172, R172, R19 ;  /* 0x00000013acac7220 */ /* 0x000fe20000400000 */
[----:B------:R-:W-:Y:S01]  /*9460*/  F2FP.F16.F32.PACK_AB R169, RZ, R169 ;  /* 0x000000a9ffa9723e */ /* 0x000fe200000000ff */
[-C--:B------:R-:W-:Y:S01]  /*9470*/  FMUL R173, R173, R19.reuse ;  /* 0x00000013adad7220 */ /* 0x080fe20000400000 */
[----:B------:R-:W-:Y:S01]  /*9480*/  F2FP.F16.F32.PACK_AB R168, RZ, R168 ;  /* 0x000000a8ffa8723e */ /* 0x000fe200000000ff */
[-C--:B------:R-:W-:Y:S01]  /*9490*/  FMUL R174, R174, R19.reuse ;  /* 0x00000013aeae7220 */ /* 0x080fe20000400000 */
[----:B------:R-:W-:Y:S01]  /*94a0*/  ISETP.GT.AND P5, PT, R3, 0x8, P0 ;  /* 0x000000080300780c */ /* 0x000fe200007a4270 */
[----:B------:R-:W-:Y:S01]  /*94b0*/  FMUL R175, R175, R19 ;  /* 0x00000013afaf7220 */ /* 0x000fe20000400000 */
[----:B------:R-:W-:Y:S01]  /*94c0*/  IADD3 R6, P4, R4, UR10, RZ ;  /* 0x0000000a04067c10 */ /* 0x000fe2000ff9e0ff */
[----:B------:R-:W-:Y:S01]  /*94d0*/  @P1 STG.E.U16 desc[UR46][R4.64], R168 ;  /* 0x000000a804001986 */ /* 0x000fe2000c10152e */
[----:B------:R-:W-:Y:S01]  /*94e0*/  F2FP.F16.F32.PACK_AB R171, RZ, R171 ;  /* 0x000000abffab723e */ /* 0x000fe200000000ff */
[-C--:B------:R-:W-:Y:S01]  /*94f0*/  FMUL R176, R176, R19.reuse ;  /* 0x00000013b0b07220 */ /* 0x080fe20000400000 */
[----:B------:R-:W-:Y:S01]  /*9500*/  IADD3.X R7, R5, UR5, RZ, P4, !PT ;  /* 0x0000000505077c10 */ /* 0x000fe2000a7fe4ff */
[----:B------:R-:W-:Y:S01]  /*9510*/  @P2 STG.E.U16 desc[UR46][R4.64+0x2], R169 ;  /* 0x000002a904002986 */ /* 0x000fe2000c10152e */
[C---:B------:R-:W-:Y:S01]  /*9520*/  ISETP.GT.AND P1, PT, R0.reuse, 0x8, PT ;  /* 0x000000080000780c */ /* 0x040fe20003f24270 */
[-C--:B------:R-:W-:Y:S01]  /*9530*/  FMUL R177, R177, R19.reuse ;  /* 0x00000013b1b17220 */ /* 0x080fe20000400000 */
[----:B------:R-:W-:Y:S01]  /*9540*/  ISETP.GT.AND P2, PT, R0, 0x9, PT ;  /* 0x000000090000780c */ /* 0x000fe20003f44270 */
[----:B------:R-:W-:Y:S01]  /*9550*/  @P3 STG.E.U16 desc[UR46][R6.64+0x2], R171 ;  /* 0x000002ab06003986 */ /* 0x000fe2000c10152e */
[----:B------:R-:W-:Y:S01]  /*9560*/  F2FP.F16.F32.PACK_AB R170, RZ, R170 ;  /* 0x000000aaffaa723e */ /* 0x000fe200000000ff */
[-C--:B------:R-:W-:Y:S01]  /*9570*/  FMUL R178, R178, R19.reuse ;  /* 0x00000013b2b27220 */ /* 0x080fe20000400000 */
[----:B------:R-:W-:Y:S01]  /*9580*/  ISETP.GT.AND P4, PT, R3, RZ, P1 ;  /* 0x000000ff0300720c */ /* 0x000fe20000f84270 */
[----:B------:R-:W-:Y:S01]  /*9590*/  FMUL R179, R179, R19 ;  /* 0x00000013b3b37220 */ /* 0x000fe20000400000 */
[C---:B------:R-:W-:Y:S01]  /*95a0*/  ISETP.GT.AND P3, PT, R3.reuse, RZ, P2 ;  /* 0x000000ff0300720c */ /* 0x040fe20001764270 */
[----:B------:R-:W-:Y:S01]  /*95b0*/  @P5 STG.E.U16 desc[UR46][R6.64], R170 ;  /* 0x000000aa06005986 */ /* 0x000fe2000c10152e */
[----:B------:R-:W-:Y:S01]  /*95c0*/  ISETP.GT.AND P5, PT, R3, 0x8, P1 ;  /* 0x000000080300780c */ /* 0x000fe20000fa4270 */
[----:B------:R-:W-:Y:S01]  /*95d0*/  IMAD.U32 R11, RZ, RZ, UR6 ;  /* 0x00000006ff0b7e24 */ /* 0x000fe2000f8e00ff */
[----:B------:R-:W-:Y:S01]  /*95e0*/  F2FP.F16.F32.PACK_AB R172, RZ, R172 ;  /* 0x000000acffac723e */ /* 0x000fe200000000ff */
[----:B------:R-:W-:Y:S01]  /*95f0*/  UIMAD UR4, UR7, 0xf0, URZ ;  /* 0x000000f0070478a4 */ /* 0x000fe2000f8e023f */
[----:B------:R-:W-:Y:S01]  /*9600*/  F2FP.F16.F32.PACK_AB R173, RZ, R173 ;  /* 0x000000adffad723e */ /* 0x000fe200000000ff */
[----:B------:R-:W-:Y:S01]  /*9610*/  IMAD.WIDE.U32 R10, R11, 0xf0, R6 ;  /* 0x000000f00b0a7825 */ /* 0x000fe200078e0006 */
[----:B------:R-:W-:-:S03]  /*9620*/  F2FP.F16.F32.PACK_AB R174, RZ, R174 ;  /* 0x000000aeffae723e */ /* 0x000fc600000000ff */
[----:B------:R-:W-:Y:S01]  /*9630*/  FMUL R180, R180, R19 ;  /* 0x00000013b4b47220 */ /* 0x000fe20000400000 */
[----:B------:R-:W-:Y:S01]  /*9640*/  F2FP.F16.F32.PACK_AB R175, RZ, R175 ;  /* 0x000000afffaf723e */ /* 0x000fe200000000ff */
[----:B------:R-:W-:Y:S01]  /*9650*/  @P4 STG.E.U16 desc[UR46][R4.64+0x10], R172 ;  /* 0x000010ac04004986 */ /* 0x000fe2000c10152e */
[----:B------:R-:W-:Y:S01]  /*9660*/  ISETP.GT.AND P4, PT, R3, 0x8, P2 ;  /* 0x000000080300780c */ /* 0x000fe20001784270 */
[----:B------:R-:W-:Y:S01]  /*9670*/  VIADD R11, R11, UR4 ;  /* 0x000000040b0b7c36 */ /* 0x000fe20008000000 */
[----:B------:R-:W-:Y:S01]  /*9680*/  F2FP.F16.F32.PACK_AB R176, RZ, R176 ;  /* 0x000000b0ffb0723e */ /* 0x000fe200000000ff */
[----:B------:R-:W-:Y:S01]  /*9690*/  @P3 STG.E.U16 desc[UR46][R4.64+0x12], R173 ;  /* 0x000012ad04003986 */ /* 0x000fe2000c10152e */
[----:B------:R-:W-:Y:S01]  /*96a0*/  ISETP.GT.AND P3, PT, R0, 0x10, PT ;  /* 0x000000100000780c */ /* 0x000fe20003f64270 */
[----:B------:R-:W-:Y:S01]  /*96b0*/  FMUL R181, R181, R19 ;  /* 0x00000013b5b57220 */ /* 0x000fe20000400000 */
[----:B------:R-:W-:Y:S01]  /*96c0*/  F2FP.F16.F32.PACK_AB R177, RZ, R177 ;  /* 0x000000b1ffb1723e */ /* 0x000fe200000000ff */
[----:B------:R-:W-:Y:S01]  /*96d0*/  @P5 STG.E.U16 desc[UR46][R6.64+0x10], R174 ;  /* 0x000010ae06005986 */ /* 0x000fe2000c10152e */
[----:B------:R-:W-:Y:S01]  /*96e0*/  ISETP.GT.AND P5, PT, R3, RZ, P3 ;  /* 0x000000ff0300720c */ /* 0x000fe20001fa4270 */
[-C--:B------:R-:W-:Y:S01]  /*96f0*/  FMUL R182, R182, R19.reuse ;  /* 0x00000013b6b67220 */ /* 0x080fe20000400000 */
[----:B------:R-:W-:Y:S01]  /*9700*/  F2FP.F16.F32.PACK_AB R178, RZ, R178 ;  /* 0x000000b2ffb2723e */ /* 0x000fe200000000ff */
[----:B------:R-:W-:Y:S01]  /*9710*/  FMUL R183, R183, R19 ;  /* 0x00000013b7b77220 */ /* 0x000fe20000400000 */
[----:B------:R-:W-:Y:S01]  /*9720*/  F2FP.F16.F32.PACK_AB R179, RZ, R179 ;  /* 0x000000b3ffb3723e */ /* 0x000fe200000000ff */
[----:B------:R-:W-:Y:S01]  /*9730*/  @P4 STG.E.U16 desc[UR46][R6.64+0x12], R175 ;  /* 0x000012af06004986 */ /* 0x000fe2000c10152e */
[----:B------:R-:W-:Y:S01]  /*9740*/  ISETP.GT.AND P4, PT, R0, 0x11, PT ;  /* 0x000000110000780c */ /* 0x000fe20003f84270 */
[-C--:B------:R-:W-:Y:S01]  /*9750*/  FMUL R152, R152, R19.reuse ;  /* 0x0000001398987220 */ /* 0x080fe20000400000 */
[----:B------:R-:W-:Y:S01]  /*9760*/  F2FP.F16.F32.PACK_AB R180, RZ, R180 ;  /* 0x000000b4ffb4723e */ /* 0x000fe200000000ff */
[-C--:B------:R-:W-:Y:S01]  /*9770*/  FMUL R153, R153, R19.reuse ;  /* 0x0000001399997220 */ /* 0x080fe20000400000 */
[----:B------:R-:W-:Y:S01]  /*9780*/  P2R R12, PR, RZ, 0x2 ;  /* 0x00000002ff0c7803 */ /* 0x000fe20000000000 */
        /* <DEDUP_REMOVED lines=16> */
[----:B------:R-:W-:Y:S01]  /*9890*/  @P5 STG.E.U16 desc[UR46][R4.64+0x22], R177 ;  /* 0x000022b104005986 */ /* 0x000fe2000c10152e */
[----:B------:R-:W-:Y:S01]  /*98a0*/  ISETP.GT.AND P5, PT, R3, 0x8, P3 ;  /* 0x000000080300780c */ /* 0x000fe20001fa4270 */
        /* <DEDUP_REMOVED lines=27> */
[----:B------:R-:W-:Y:S01]  /*9a60*/  IADD3 R8, P5, R10, UR10, RZ ;  /* 0x0000000a0a087c10 */ /* 0x000fe2000ffbe0ff */
[-C--:B------:R-:W-:Y:S01]  /*9a70*/  FMUL R141, R141, R19.reuse ;  /* 0x000000138d8d7220 */ /* 0x080fe20000400000 */
[----:B------:R-:W-:Y:S01]  /*9a80*/  F2FP.F16.F32.PACK_AB R136, RZ, R136 ;  /* 0x00000088ff88723e */ /* 0x000fe200000000ff */
[-C--:B------:R-:W-:Y:S01]  /*9a90*/  FMUL R142, R142, R19.reuse ;  /* 0x000000138e8e7220 */ /* 0x080fe20000400000 */
[----:B------:R-:W-:Y:S01]  /*9aa0*/  IADD3.X R9, R11, UR5, RZ, P5, !PT ;  /* 0x000000050b097c10 */ /* 0x000fe2000affe4ff */
[-C--:B------:R-:W-:Y:S01]  /*9ab0*/  FMUL R143, R143, R19.reuse ;  /* 0x000000138f8f7220 */ /* 0x080fe20000400000 */
[----:B------:R-:W-:Y:S01]  /*9ac0*/  ISETP.GT.AND P5, PT, R0, 0x18, PT ;  /* 0x000000180000780c */ /* 0x000fe20003fa4270 */
[----:B------:R-:W-:Y:S01]  /*9ad0*/  FMUL R144, R144, R19 ;  /* 0x0000001390907220 */ /* 0x000fe20000400000 */
[----:B------:R-:W-:Y:S01]  /*9ae0*/  F2FP.F16.F32.PACK_AB R137, RZ, R137 ;  /* 0x00000089ff89723e */ /* 0x000fe200000000ff */
[-C--:B------:R-:W-:Y:S01]  /*9af0*/  FMUL R145, R145, R19.reuse ;  /* 0x0000001391917220 */ /* 0x080fe20000400000 */
        /* <DEDUP_REMOVED lines=18> */
[----:B------:R-:W-:Y:S01]  /*9c20*/  ISETP.GT.AND P1, PT, R3, RZ, P6 ;  /* 0x000000ff0300720c */ /* 0x000fe20003724270 */
        /* <DEDUP_REMOVED lines=12> */
[----:B------:R-:W-:Y:S01]  /*9cf0*/  @P1 STG.E.U16 desc[UR46][R4.64+0x32], R181 ;  /* 0x000032b504001986 */ /* 0x000fe2000c10152e */
[----:B------:R-:W-:Y:S01]  /*9d00*/  ISETP.GT.AND P1, PT, R3, 0x8, P5 ;  /* 0x000000080300780c */ /* 0x000fe20002f24270 */
[----:B------:R-:W-:Y:S01]  /*9d10*/  FMUL R128, R128, R19 ;  /* 0x0000001380807220 */ /* 0x000fe20000400000 */
[----:B------:R-:W-:Y:S01]  /*9d20*/  F2FP.F16.F32.PACK_AB R151, RZ, R151 ;  /* 0x00000097ff97723e */ /* 0x000fe200000000ff */
[-C--:B------:R-:W-:Y:S01]  /*9d30*/  FMUL R129, R129, R19.reuse ;  /* 0x0000001381817220 */ /* 0x080fe20000400000 */
[----:B------:R-:W-:Y:S01]  /*9d40*/  F2FP.F16.F32.PACK_AB R120, RZ, R120 ;  /* 0x00000078ff78723e */ /* 0x000fe200000000ff */
[----:B------:R-:W-:Y:S01]  /*9d50*/  FMUL R130, R130, R19 ;  /* 0x0000001382827220 */ /* 0x000fe20000400000 */
[----:B------:R-:W-:Y:S01]  /*9d60*/  F2FP.F16.F32.PACK_AB R121, RZ, R121 ;  /* 0x00000079ff79723e */ /* 0x000fe200000000ff */
[----:B------:R-:W-:Y:S01]  /*9d70*/  FMUL R131, R131, R19 ;  /* 0x0000001383837220 */ /* 0x000fe20000400000 */
[----:B------:R-:W-:Y:S01]  /*9d80*/  F2FP.F16.F32.PACK_AB R123, RZ, R123 ;  /* 0x0000007bff7b723e */ /* 0x000fe200000000ff */
[-C--:B------:R-:W-:Y:S01]  /*9d90*/  FMUL R132, R132, R19.reuse ;  /* 0x0000001384847220 */ /* 0x080fe20000400000 */
        /* <DEDUP_REMOVED lines=18> */
[C---:B------:R-:W-:Y:S01]  /*9ec0*/  ISETP.GT.AND P1, PT, R3.reuse, 0x80, P0 ;  /* 0x000000800300780c */ /* 0x040fe20000724270 */
[-C--:B------:R-:W-:Y:S01]  /*9ed0*/  FMUL R108, R108, R19.reuse ;  /* 0x000000136c6c7220 */ /* 0x080fe20000400000 */
        /* <DEDUP_REMOVED lines=30> */
[----:B------:R-:W-:Y:S01]  /*a0c0*/  ISETP.NE.AND P1, PT, R12, RZ, PT ;  /* 0x000000ff0c00720c */ /* 0x000fe20003f25270 */
        /* <DEDUP_REMOVED lines=51> */
[C---:B------:R-:W-:Y:S01]  /*a400*/  ISETP.GT.AND P3, PT, R3.reuse, 0x88, P3 ;  /* 0x000000880300780c */ /* 0x040fe20001f64270 */
[----:B------:R-:W-:Y:S01]  /*a410*/  @P1 STG.E.U16 desc[UR46][R8.64+0x10], R158 ;  /* 0x0000109e08001986 */ /* 0x000fe2000c10152e */
[C---:B------:R-:W-:Y:S01]  /*a420*/  ISETP.GT.AND P1, PT, R3.reuse, 0x80, P6 ;  /* 0x000000800300780c */ /* 0x040fe20003724270 */
[----:B------:R-:W-:Y:S01]  /*a430*/  FMUL R80, R80, R19 ;  /* 0x0000001350507220 */ /* 0x000fe20000400000 */
[----:B------:R-:W-:Y:S01]  /*a440*/  F2FP.F16.F32.PACK_AB R97, RZ, R97 ;  /* 0x00000061ff61723e */ /* 0x000fe200000000ff */
[----:B------:R-:W-:Y:S01]  /*a450*/  @P2 STG.E.U16 desc[UR46][R8.64+0x12], R159 ;  /* 0x0000129f08002986 */ /* 0x000fe2000c10152e */
[----:B------:R-:W-:Y:S01]  /*a460*/  ISETP.GT.AND P2, PT, R3, 0x80, P5 ;  /* 0x000000800300780c */ /* 0x000fe20002f44270 */
[-C--:B------:R-:W-:Y:S01]  /*a470*/  FMUL R81, R81, R19.reuse ;  /* 0x0000001351517220 */ /* 0x080fe20000400000 */
[C---:B------:R-:W-:Y:S01]  /*a480*/  ISETP.GT.AND P5, PT, R3.reuse, 0x88, P5 ;  /* 0x000000880300780c */ /* 0x040fe20002fa4270 */
[-C--:B------:R-:W-:Y:S01]  /*a490*/  FMUL R82, R82, R19.reuse ;  /* 0x0000001352527220 */ /* 0x080fe20000400000 */
[----:B------:R-:W-:Y:S01]  /*a4a0*/  F2FP.F16.F32.PACK_AB R98, RZ, R98 ;  /* 0x00000062ff62723e */ /* 0x000fe200000000ff */
[----:B------:R-:W-:Y:S01]  /*a4b0*/  @P0 STG.E.U16 desc[UR46][R10.64+0x20], R160 ;  /* 0x000020a00a000986 */ /* 0x000fe2000c10152e */
[----:B------:R-:W-:Y:S01]  /*a4c0*/  ISETP.GT.AND P0, PT, R3, 0x80, P4 ;  /* 0x000000800300780c */ /* 0x000fe20002704270 */
[----:B------:R-:W-:Y:S01]  /*a4d0*/  FMUL R83, R83, R19 ;  /* 0x0000001353537220 */ /* 0x000fe20000400000 */
[C---:B------:R-:W-:Y:S01]  /*a4e0*/  ISETP.GT.AND P4, PT, R3.reuse, 0x88, P4 ;  /* 0x000000880300780c */ /* 0x040fe20002784270 */
[--C-:B------:R-:W-:Y:S01]  /*a4f0*/  @P1 IMAD.MOV.U32 R14, RZ, RZ, R10.reuse ;  /* 0x000000ffff0e1224 */ /* 0x100fe200078e000a */
[----:B------:R-:W-:Y:S01]  /*a500*/  F2FP.F16.F32.PACK_AB R99, RZ, R99 ;  /* 0x00000063ff63723e */ /* 0x000fe200000000ff */
[--C-:B------:R-:W-:Y:S01]  /*a510*/  @P1 IMAD.MOV.U32 R15, RZ, RZ, R11.reuse ;  /* 0x000000ffff0f1224 */ /* 0x100fe200078e000b */
[----:B------:R-:W-:Y:S01]  /*a520*/  F2FP.F16.F32.PACK_AB R100, RZ, R100 ;  /* 0x00000064ff64723e */ /* 0x000fe200000000ff */
[----:B------:R-:W-:Y:S01]  /*a530*/  @P2 IMAD.MOV.U32 R12, RZ, RZ, R10 ;  /* 0x000000ffff0c2224 */ /* 0x000fe200078e000a */
[----:B------:R-:W-:Y:S01]  /*a540*/  F2FP.F16.F32.PACK_AB R101, RZ, R101 ;  /* 0x00000065ff65723e */ /* 0x000fe200000000ff */
[----:B------:R-:W-:Y:S01]  /*a550*/  @P2 IMAD.MOV.U32 R13, RZ, RZ, R11 ;  /* 0x000000ffff0d2224 */ /* 0x000fe200078e000b */
[----:B------:R-:W-:Y:S01]  /*a560*/  F2FP.F16.F32.PACK_AB R102, RZ, R102 ;  /* 0x00000066ff66723e */ /* 0x000fe200000000ff */
[----:B------:R-:W-:Y:S01]  /*a570*/  FMUL R84, R84, R19 ;  /* 0x0000001354547220 */ /* 0x000fe20000400000 */
[----:B------:R-:W-:Y:S01]  /*a580*/  F2FP.F16.F32.PACK_AB R103, RZ, R103 ;  /* 0x00000067ff67723e */ /* 0x000fe200000000ff */
[----:B------:R0:W-:Y:S01]  /*a590*/  @P0 STG.E.U16 desc[UR46][R10.64+0x22], R161 ;  /* 0x000022a10a000986 */ /* 0x0001e2000c10152e */
[----:B------:R-:W-:Y:S01]  /*a5a0*/  ISETP.GT.AND P0, PT, R3, 0x88, P6 ;  /* 0x000000880300780c */ /* 0x000fe20003704270 */
[-C--:B------:R-:W-:Y:S01]  /*a5b0*/  FMUL R85, R85, R19.reuse ;  /* 0x0000001355557220 */ /* 0x080fe20000400000 */
[----:B------:R-:W-:Y:S01]  /*a5c0*/  ISETP.GT.AND P6, PT, R0, 0x20, PT ;  /* 0x000000200000780c */ /* 0x000fe20003fc4270 */
[----:B------:R-:W-:Y:S01]  /*a5d0*/  @P3 STG.E.U16 desc[UR46][R8.64+0x20], R162 ;  /* 0x000020a208003986 */ /* 0x000fe2000c10152e */
[----:B------:R-:W-:Y:S01]  /*a5e0*/  F2FP.F16.F32.PACK_AB R72, RZ, R72 ;  /* 0x00000048ff48723e */ /* 0x000fe200000000ff */
[-C--:B------:R-:W-:Y:S01]  /*a5f0*/  FMUL R86, R86, R19.reuse ;  /* 0x0000001356567220 */ /* 0x080fe20000400000 */
[----:B------:R-:W-:Y:S01]  /*a600*/  ISETP.GT.AND P3, PT, R3, 0x8, P6 ;  /* 0x000000080300780c */ /* 0x000fe20003764270 */
[----:B------:R-:W-:Y:S01]  /*a610*/  @P4 STG.E.U16 desc[UR46][R8.64+0x22], R163 ;  /* 0x000022a308004986 */ /* 0x000fe2000c10152e */
[----:B------:R-:W-:Y:S01]  /*a620*/  ISETP.GT.AND P4, PT, R0, 0x28, PT ;  /* 0x000000280000780c */ /* 0x000fe20003f84270 */
[----:B------:R-:W-:Y:S01]  /*a630*/  FMUL R87, R87, R19 ;  /* 0x0000001357577220 */ /* 0x000fe20000400000 */
[----:B------:R-:W-:Y:S01]  /*a640*/  F2FP.F16.F32.PACK_AB R73, RZ, R73 ;  /* 0x00000049ff49723e */ /* 0x000fe200000000ff */
[----:B------:R1:W-:Y:S01]  /*a650*/  @P2 STG.E.U16 desc[UR46][R12.64+0x30], R164 ;  /* 0x000030a40c002986 */ /* 0x0003e2000c10152e */
[----:B0-----:R-:W-:Y:S01]  /*a660*/  IMAD.U32 R11, RZ, RZ, UR6 ;  /* 0x00000006ff0b7e24 */ /* 0x001fe2000f8e00ff */
[----:B------:R-:W-:Y:S01]  /*a670*/  F2FP.F16.F32.PACK_AB R74, RZ, R74 ;  /* 0x0000004aff4a723e */ /* 0x000fe200000000ff */
[----:B------:R-:W-:Y:S01]  /*a680*/  FMUL R56, R56, R19 ;  /* 0x0000001338387220 */ /* 0x000fe20000400000 */
[----:B------:R-:W-:Y:S01]  /*a690*/  @P1 STG.E.U16 desc[UR46][R14.64+0x32], R165 ;  /* 0x000032a50e001986 */ /* 0x000fe2000c10152e */
[----:B------:R-:W-:Y:S01]  /*a6a0*/  ISETP.GT.AND P1, PT, R3, RZ, P6 ;  /* 0x000000ff0300720c */ /* 0x000fe20003724270 */
[----:B------:R-:W-:Y:S01]  /*a6b0*/  IMAD.WIDE.U32 R10, R11, 0xf0, R6 ;  /* 0x000000f00b0a7825 */ /* 0x000fe200078e0006 */
[----:B------:R-:W-:Y:S01]  /*a6c0*/  F2FP.F16.F32.PACK_AB R75, RZ, R75 ;  /* 0x0000004bff4b723e */ /* 0x000fe200000000ff */
[----:B------:R-:W-:Y:S01]  /*a6d0*/  @P5 STG.E.U16 desc[UR46][R8.64+0x30], R166 ;  /* 0x000030a608005986 */ /* 0x000fe2000c10152e */
[----:B------:R-:W-:Y:S01]  /*a6e0*/  ISETP.GT.AND P5, PT, R0, 0x21, PT ;  /* 0x000000210000780c */ /* 0x000fe20003fa4270 */
[----:B------:R-:W-:Y:S01]  /*a6f0*/  VIADD R11, R11, UR4 ;  /* 0x000000040b0b7c36 */ /* 0x000fe20008000000 */
[----:B------:R-:W-:Y:S01]  /*a700*/  F2FP.F16.F32.PACK_AB R76, RZ, R76 ;  /* 0x0000004cff4c723e */ /* 0x000fe200000000ff */
[----:B------:R0:W-:Y:S01]  /*a710*/  @P0 STG.E.U16 desc[UR46][R8.64+0x32], R167 ;  /* 0x000032a708000986 */ /* 0x0001e2000c10152e */
[----:B------:R-:W-:Y:S01]  /*a720*/  ISETP.GT.AND P2, PT, R3, RZ, P5 ;  /* 0x000000ff0300720c */ /* 0x000fe20002f44270 */
[-C--:B------:R-:W-:Y:S01]  /*a730*/  FMUL R57, R57, R19.reuse ;  /* 0x0000001339397220 */ /* 0x080fe20000400000 */
[----:B------:R-:W-:Y:S01]  /*a740*/  ISETP.GT.AND P0, PT, R3, 0x8, P5 ;  /* 0x000000080300780c */ /* 0x000fe20002f04270 */
[-C--:B------:R-:W-:Y:S01]  /*a750*/  FMUL R59, R59, R19.reuse ;  /* 0x000000133b3b7220 */ /* 0x080fe20000400000 */
[----:B-1----:R-:W-:Y:S01]  /*a760*/  P2R R12, PR, RZ, 0x40 ;  /* 0x00000040ff0c7803 */ /* 0x002fe20000000000 */
[----:B------:R1:W-:Y:S01]  /*a770*/  @P1 STG.E.U16 desc[UR46][R4.64+0x40], R136 ;  /* 0x0000408804001986 */ /* 0x0003e2000c10152e */
[----:B------:R-:W-:Y:S01]  /*a780*/  ISETP.GT.AND P1, PT, R3, 0x8, P4 ;  /* 0x000000080300780c */ /* 0x000fe20002724270 */
[-C--:B------:R-:W-:Y:S01]  /*a790*/  FMUL R58, R58, R19.reuse ;  /* 0x000000133a3a7220 */ /* 0x080fe20000400000 */
[----:B------:R-:W-:Y:S01]  /*a7a0*/  P2R R13, PR, RZ, 0x10 ;  /* 0x00000010ff0d7803 */ /* 0x000fe20000000000 */
[----:B------:R-:W-:Y:S01]  /*a7b0*/  FMUL R60, R60, R19 ;  /* 0x000000133c3c7220 */ /* 0x000fe20000400000 */
[----:B------:R-:W-:Y:S01]  /*a7c0*/  F2FP.F16.F32.PACK_AB R77, RZ, R77 ;  /* 0x0000004dff4d723e */ /* 0x000fe200000000ff */
[-C--:B------:R-:W-:Y:S01]  /*a7d0*/  FMUL R61, R61, R19.reuse ;  /* 0x000000133d3d7220 */ /* 0x080fe20000400000 */
[----:B------:R-:W-:Y:S01]  /*a7e0*/  F2FP.F16.F32.PACK_AB R78, RZ, R78 ;  /* 0x0000004eff4e723e */ /* 0x000fe200000000ff */
[----:B------:R1:W-:Y:S01]  /*a7f0*/  @P2 STG.E.U16 desc[UR46][R4.64+0x42], R137 ;  /* 0x0000428904002986 */ /* 0x0003e2000c10152e */
[----:B------:R-:W-:Y:S01]  /*a800*/  ISETP.GT.AND P2, PT, R3, RZ, P4 ;  /* 0x000000ff0300720c */ /* 0x000fe20002744270 */
[-C--:B------:R-:W-:Y:S01]  /*a810*/  FMUL R62, R62, R19.reuse ;  /* 0x000000133e3e7220 */ /* 0x080fe20000400000 */
[C---:B------:R-:W-:Y:S01]  /*a820*/  ISETP.GT.AND P4, PT, R0.reuse, 0x39, PT ;  /* 0x000000390000780c */ /* 0x040fe20003f84270 */
[----:B------:R1:W-:Y:S01]  /*a830*/  @P3 STG.E.U16 desc[UR46][R6.64+0x40], R138 ;  /* 0x0000408a06003986 */ /* 0x0003e2000c10152e */
[----:B------:R-:W-:Y:S01]  /*a840*/  ISETP.GT.AND P3, PT, R0, 0x29, PT ;  /* 0x000000290000780c */ /* 0x000fe20003f64270 */
[----:B------:R-:W-:Y:S01]  /*a850*/  FMUL R63, R63, R19 ;  /* 0x000000133f3f7220 */ /* 0x000fe20000400000 */
[----:B------:R-:W-:Y:S01]  /*a860*/  F2FP.F16.F32.PACK_AB R79, RZ, R79 ;  /* 0x0000004fff4f723e */ /* 0x000fe200000000ff */
[----:B------:R1:W-:Y:S01]  /*a870*/  @P0 STG.E.U16 desc[UR46][R6.64+0x42], R139 ;  /* 0x0000428b06000986 */ /* 0x0003e2000c10152e */
[----:B------:R-:W-:Y:S01]  /*a880*/  ISETP.GT.AND P0, PT, R3, RZ, P3 ;  /* 0x000000ff0300720c */ /* 0x000fe20001f04270 */
[-C--:B------:R-:W-:Y:S01]  /*a890*/  FMUL R65, R65, R19.reuse ;  /* 0x0000001341417220 */ /* 0x080fe20000400000 */
[----:B------:R-:W-:Y:S01]  /*a8a0*/  F2FP.F16.F32.PACK_AB R80, RZ, R80 ;  /* 0x00000050ff50723e */ /* 0x000fe200000000ff */
[----:B------:R-:W-:Y:S01]  /*a8b0*/  FMUL R64, R64, R19 ;  /* 0x0000001340407220 */ /* 0x000fe20000400000 */
[----:B------:R-:W-:Y:S01]  /*a8c0*/  F2FP.F16.F32.PACK_AB R81, RZ, R81 ;  /* 0x00000051ff51723e */ /* 0x000fe200000000ff */
[----:B------:R1:W-:Y:S01]  /*a8d0*/  @P2 STG.E.U16 desc[UR46][R4.64+0x50], R140 ;  /* 0x0000508c04002986 */ /* 0x0003e2000c10152e */
[----:B------:R-:W-:Y:S01]  /*a8e0*/  ISETP.GT.AND P2, PT, R0, 0x30, PT ;  /* 0x000000300000780c */ /* 0x000fe20003f44270 */
[-C--:B------:R-:W-:Y:S01]  /*a8f0*/  FMUL R66, R66, R19.reuse ;  /* 0x0000001342427220 */ /* 0x080fe20000400000 */
[----:B------:R-:W-:Y:S01]  /*a900*/  F2FP.F16.F32.PACK_AB R82, RZ, R82 ;  /* 0x00000052ff52723e */ /* 0x000fe200000000ff */
[----:B------:R-:W-:Y:S01]  /*a910*/  FMUL R67, R67, R19 ;  /* 0x0000001343437220 */ /* 0x000fe20000400000 */
[----:B------:R-:W-:Y:S01]  /*a920*/  F2FP.F16.F32.PACK_AB R83, RZ, R83 ;  /* 0x00000053ff53723e */ /* 0x000fe200000000ff */
[-C--:B------:R-:W-:Y:S01]  /*a930*/  FMUL R68, R68, R19.reuse ;  /* 0x0000001344447220 */ /* 0x080fe20000400000 */
[----:B------:R-:W-:Y:S01]  /*a940*/  F2FP.F16.F32.PACK_AB R84, RZ, R84 ;  /* 0x00000054ff54723e */ /* 0x000fe200000000ff */
[----:B------:R1:W-:Y:S01]  /*a950*/  @P0 STG.E.U16 desc[UR46][R4.64+0x52], R141 ;  /* 0x0000528d04000986 */ /* 0x0003e2000c10152e */
[----:B------:R-:W-:Y:S01]  /*a960*/  ISETP.GT.AND P0, PT, R3, 0x8, P3 ;  /* 0x000000080300780c */ /* 0x000fe20001f04270 */
        /* <DEDUP_REMOVED lines=30> */
[----:B------:R1:W-:Y:S01]  /*ab50*/  @P1 STG.E.U16 desc[UR46][R4.64+0x62], R145 ;  /* 0x0000629104001986 */ /* 0x0003e2000c10152e */
[----:B------:R-:W-:Y:S01]  /*ab60*/  ISETP.GT.AND P1, PT, R3, 0x8, P2 ;  /* 0x000000080300780c */ /* 0x000fe20001724270 */
        /* <DEDUP_REMOVED lines=26> */
[----:B------:R1:W-:Y:S01]  /*ad10*/  @P1 STG.E.U16 desc[UR46][R6.64+0x62], R147 ;  /* 0x0000629306001986 */ /* 0x0003e2000c10152e */
[----:B0-----:R-:W-:Y:S01]  /*ad20*/  IADD3 R8, P1, R10, UR10, RZ ;  /* 0x0000000a0a087c10 */ /* 0x001fe2000ff3e0ff */
[----:B------:R-:W-:Y:S01]  /*ad30*/  FMUL R29, R29, R19 ;  /* 0x000000131d1d7220 */ /* 0x000fe20000400000 */
[----:B------:R-:W-:Y:S01]  /*ad40*/  F2FP.F16.F32.PACK_AB R45, RZ, R45 ;  /* 0x0000002dff2d723e */ /* 0x000fe200000000ff */
[-C--:B------:R-:W-:Y:S01]  /*ad50*/  FMUL R30, R30, R19.reuse ;  /* 0x000000131e1e7220 */ /* 0x080fe20000400000 */
[----:B------:R-:W-:Y:S01]  /*ad60*/  IADD3.X R9, R11, UR5, RZ, P1, !PT ;  /* 0x000000050b097c10 */ /* 0x000fe20008ffe4ff */
[-C--:B------:R-:W-:Y:S01]  /*ad70*/  FMUL R31, R31, R19.reuse ;  /* 0x000000131f1f7220 */ /* 0x080fe20000400000 */
        /* <DEDUP_REMOVED lines=18> */
[----:B------:R-:W-:-:S02]  /*aea0*/  ISETP.GT.AND P6, PT, R3, RZ, P4 ;  /* 0x000000ff0300720c */ /* 0x000fc400027c4270 */
[C---:B------:R-:W-:Y:S02]  /*aeb0*/  ISETP.GT.AND P4, PT, R3.reuse, 0x8, P4 ;  /* 0x000000080300780c */ /* 0x040fe40002784270 */
[----:B------:R-:W-:Y:S02]  /*aec0*/  F2FP.F16.F32.PACK_AB R53, RZ, R53 ;  /* 0x00000035ff35723e */ /* 0x000fe400000000ff */
[----:B------:R-:W-:Y:S02]  /*aed0*/  F2FP.F16.F32.PACK_AB R54, RZ, R54 ;  /* 0x00000036ff36723e */ /* 0x000fe400000000ff */
[----:B------:R-:W-:Y:S02]  /*aee0*/  F2FP.F16.F32.PACK_AB R55, RZ, R55 ;  /* 0x00000037ff37723e */ /* 0x000fe400000000ff */
[----:B------:R-:W-:Y:S02]  /*aef0*/  F2FP.F16.F32.PACK_AB R24, RZ, R24 ;  /* 0x00000018ff18723e */ /* 0x000fe400000000ff */
[----:B------:R-:W-:Y:S01]  /*af00*/  F2FP.F16.F32.PACK_AB R25, RZ, R25 ;  /* 0x00000019ff19723e */ /* 0x000fe200000000ff */
[----:B------:R1:W-:Y:S01]  /*af10*/  @P6 STG.E.U16 desc[UR46][R4.64+0x72], R149 ;  /* 0x0000729504006986 */ /* 0x0003e2000c10152e */
[----:B------:R-:W-:-:S02]  /*af20*/  ISETP.GT.AND P6, PT, R3, 0x8, P1 ;  /* 0x000000080300780c */ /* 0x000fc40000fc4270 */
[----:B------:R-:W-:Y:S01]  /*af30*/  F2FP.F16.F32.PACK_AB R26, RZ, R26 ;  /* 0x0000001aff1a723e */ /* 0x000fe200000000ff */
[----:B------:R1:W-:Y:S01]  /*af40*/  @P4 STG.E.U16 desc[UR46][R6.64+0x72], R151 ;  /* 0x0000729706004986 */ /* 0x0003e2000c10152e */
[----:B------:R-:W-:Y:S02]  /*af50*/  F2FP.F16.F32.PACK_AB R27, RZ, R27 ;  /* 0x0000001bff1b723e */ /* 0x000fe400000000ff */
[----:B------:R-:W-:Y:S02]  /*af60*/  F2FP.F16.F32.PACK_AB R28, RZ, R28 ;  /* 0x0000001cff1c723e */ /* 0x000fe400000000ff */
[----:B------:R-:W-:Y:S02]  /*af70*/  F2FP.F16.F32.PACK_AB R29, RZ, R29 ;  /* 0x0000001dff1d723e */ /* 0x000fe400000000ff */
[----:B------:R-:W-:Y:S02]  /*af80*/  F2FP.F16.F32.PACK_AB R30, RZ, R30 ;  /* 0x0000001eff1e723e */ /* 0x000fe400000000ff */
[----:B------:R-:W-:Y:S01]  /*af90*/  F2FP.F16.F32.PACK_AB R31, RZ, R31 ;  /* 0x0000001fff1f723e */ /* 0x000fe200000000ff */
[----:B------:R1:W-:Y:S01]  /*afa0*/  @P6 STG.E.U16 desc[UR46][R6.64+0x70], R150 ;  /* 0x0000709606006986 */ /* 0x0003e2000c10152e */
[----:B------:R-:W-:-:S02]  /*afb0*/  ISETP.NE.AND P6, PT, R12, RZ, PT ;  /* 0x000000ff0c00720c */ /* 0x000fc40003fc5270 */
[----:B------:R-:W-:Y:S02]  /*afc0*/  F2FP.F16.F32.PACK_AB R32, RZ, R32 ;  /* 0x00000020ff20723e */ /* 0x000fe400000000ff */
[C---:B------:R-:W-:Y:S02]  /*afd0*/  ISETP.GT.AND P4, PT, R3.reuse, 0x80, P6 ;  /* 0x000000800300780c */ /* 0x040fe40003784270 */
[----:B------:R-:W-:Y:S02]  /*afe0*/  ISETP.GT.AND P6, PT, R3, 0x88, P6 ;  /* 0x000000880300780c */ /* 0x000fe400037c4270 */
[----:B------:R-:W-:Y:S02]  /*aff0*/  F2FP.F16.F32.PACK_AB R33, RZ, R33 ;  /* 0x00000021ff21723e */ /* 0x000fe400000000ff */
[----:B------:R-:W-:Y:S02]  /*b000*/  F2FP.F16.F32.PACK_AB R34, RZ, R34 ;  /* 0x00000022ff22723e */ /* 0x000fe400000000ff */
[----:B------:R-:W-:-:S02]  /*b010*/  F2FP.F16.F32.PACK_AB R35, RZ, R35 ;  /* 0x00000023ff23723e */ /* 0x000fc400000000ff */
[----:B------:R-:W-:Y:S02]  /*b020*/  F2FP.F16.F32.PACK_AB R36, RZ, R36 ;  /* 0x00000024ff24723e */ /* 0x000fe400000000ff */
[----:B------:R-:W-:Y:S01]  /*b030*/  F2FP.F16.F32.PACK_AB R37, RZ, R37 ;  /* 0x00000025ff25723e */ /* 0x000fe200000000ff */
[----:B------:R1:W-:Y:S01]  /*b040*/  @P4 STG.E.U16 desc[UR46][R10.64+0x40], R120 ;  /* 0x000040780a004986 */ /* 0x0003e2000c10152e */
[C---:B------:R-:W-:Y:S02]  /*b050*/  ISETP.GT.AND P4, PT, R3.reuse, 0x80, P5 ;  /* 0x000000800300780c */ /* 0x040fe40002f84270 */
[----:B------:R-:W-:Y:S02]  /*b060*/  ISETP.GT.AND P5, PT, R3, 0x88, P5 ;  /* 0x000000880300780c */ /* 0x000fe40002fa4270 */
[----:B------:R-:W-:Y:S02]  /*b070*/  F2FP.F16.F32.PACK_AB R38, RZ, R38 ;  /* 0x00000026ff26723e */ /* 0x000fe400000000ff */
[----:B------:R-:W-:-:S07]  /*b080*/  F2FP.F16.F32.PACK_AB R39, RZ, R39 ;  /* 0x00000027ff27723e */ /* 0x000fce00000000ff */
[----:B------:R1:W-:Y:S01]  /*b090*/  @P4 STG.E.U16 desc[UR46][R10.64+0x42], R121 ;  /* 0x000042790a004986 */ /* 0x0003e2000c10152e */
[----:B------:R-:W-:-:S03]  /*b0a0*/  ISETP.NE.AND P4, PT, R13, RZ, PT ;  /* 0x000000ff0d00720c */ /* 0x000fc60003f85270 */
[----:B------:R1:W-:Y:S01]  /*b0b0*/  @P5 STG.E.U16 desc[UR46][R8.64+0x42], R123 ;  /* 0x0000427b08005986 */ /* 0x0003e2000c10152e */
[C---:B------:R-:W-:Y:S02]  /*b0c0*/  ISETP.GT.AND P5, PT, R3.reuse, 0x80, P4 ;  /* 0x000000800300780c */ /* 0x040fe400027a4270 */
[----:B------:R-:W-:Y:S01]  /*b0d0*/  ISETP.GT.AND P4, PT, R3, 0x88, P4 ;  /* 0x000000880300780c */ /* 0x000fe20002784270 */
[----:B------:R1:W-:Y:S01]  /*b0e0*/  @P6 STG.E.U16 desc[UR46][R8.64+0x40], R122 ;  /* 0x0000407a08006986 */ /* 0x0003e2000c10152e */
[----:B------:R-:W-:-:S09]  /*b0f0*/  ISETP.GT.AND P6, PT, R0, 0x39, PT ;  /* 0x000000390000780c */ /* 0x000fd20003fc4270 */
[----:B------:R1:W-:Y:S01]  /*b100*/  @P5 STG.E.U16 desc[UR46][R10.64+0x50], R124 ;  /* 0x0000507c0a005986 */ /* 0x0003e2000c10152e */
[C---:B------:R-:W-:Y:S02]  /*b110*/  ISETP.GT.AND P5, PT, R3.reuse, 0x80, P3 ;  /* 0x000000800300780c */ /* 0x040fe40001fa4270 */
[----:B------:R-:W-:-:S11]  /*b120*/  ISETP.GT.AND P3, PT, R3, 0x88, P3 ;  /* 0x000000880300780c */ /* 0x000fd60001f64270 */
[----:B------:R1:W-:Y:S01]  /*b130*/  @P5 STG.E.U16 desc[UR46][R10.64+0x52], R125 ;  /* 0x0000527d0a005986 */ /* 0x0003e2000c10152e */
[C---:B------:R-:W-:Y:S02]  /*b140*/  ISETP.GT.AND P5, PT, R3.reuse, 0x80, P0 ;  /* 0x000000800300780c */ /* 0x040fe400007a4270 */
[C---:B------:R-:W-:Y:S01]  /*b150*/  ISETP.GT.AND P0, PT, R3.reuse, 0x88, P0 ;  /* 0x000000880300780c */ /* 0x040fe20000704270 */
[----:B------:R1:W-:Y:S01]  /*b160*/  @P4 STG.E.U16 desc[UR46][R8.64+0x50], R126 ;  /* 0x0000507e08004986 */ /* 0x0003e2000c10152e */
[C---:B------:R-:W-:Y:S02]  /*b170*/  ISETP.GT.AND P4, PT, R3.reuse, 0x80, P2 ;  /* 0x000000800300780c */ /* 0x040fe40001784270 */
[C---:B------:R-:W-:Y:S01]  /*b180*/  ISETP.GT.AND P2, PT, R3.reuse, 0x88, P2 ;  /* 0x000000880300780c */ /* 0x040fe20001744270 */
[----:B------:R1:W-:Y:S01]  /*b190*/  @P3 STG.E.U16 desc[UR46][R8.64+0x52], R127 ;  /* 0x0000527f08003986 */ /* 0x0003e2000c10152e */
[C---:B------:R-:W-:Y:S02]  /*b1a0*/  ISETP.GT.AND P3, PT, R3.reuse, 0x80, P1 ;  /* 0x000000800300780c */ /* 0x040fe40000f64270 */
[----:B------:R-:W-:-:S03]  /*b1b0*/  ISETP.GT.AND P1, PT, R3, 0x88, P1 ;  /* 0x000000880300780c */ /* 0x000fc60000f24270 */
[----:B------:R1:W-:Y:S01]  /*b1c0*/  @P5 STG.E.U16 desc[UR46][R10.64+0x62], R129 ;  /* 0x000062810a005986 */ /* 0x0003e2000c10152e */
[----:B------:R-:W-:-:S03]  /*b1d0*/  ISETP.GT.AND P5, PT, R0, 0x41, PT ;  /* 0x000000410000780c */ /* 0x000fc60003fa4270 */
[----:B------:R1:W-:Y:S01]  /*b1e0*/  @P4 STG.E.U16 desc[UR46][R10.64+0x60], R128 ;  /* 0x000060800a004986 */ /* 0x0003e2000c10152e */
[C---:B------:R-:W-:Y:S02]  /*b1f0*/  ISETP.GT.AND P4, PT, R3.reuse, 0x80, P6 ;  /* 0x000000800300780c */ /* 0x040fe40003784270 */
[C---:B------:R-:W-:Y:S01]  /*b200*/  ISETP.GT.AND P6, PT, R0.reuse, 0x40, PT ;  /* 0x000000400000780c */ /* 0x040fe20003fc4270 */
[----:B------:R1:W-:Y:S01]  /*b210*/  @P2 STG.E.U16 desc[UR46][R8.64+0x60], R130 ;  /* 0x0000608208002986 */ /* 0x0003e2000c10152e */
[----:B------:R-:W-:Y:S02]  /*b220*/  ISETP.GT.AND P2, PT, R0, 0x39, PT ;  /* 0x000000390000780c */ /* 0x000fe40003f44270 */
[----:B------:R-:W-:Y:S01]  /*b230*/  P2R R12, PR, RZ, 0x40 ;  /* 0x00000040ff0c7803 */ /* 0x000fe20000000000 */
[----:B------:R1:W-:Y:S01]  /*b240*/  @P0 STG.E.U16 desc[UR46][R8.64+0x62], R131 ;  /* 0x0000628308000986 */ /* 0x0003e2000c10152e */
[C---:B------:R-:W-:Y:S02]  /*b250*/  ISETP.GT.AND P0, PT, R3.reuse, 0x88, P2 ;  /* 0x000000880300780c */ /* 0x040fe40001704270 */
[C---:B------:R-:W-:Y:S01]  /*b260*/  ISETP.GT.AND P2, PT, R3.reuse, RZ, P6 ;  /* 0x000000ff0300720c */ /* 0x040fe20003744270 */
[----:B------:R1:W-:Y:S01]  /*b270*/  @P3 STG.E.U16 desc[UR46][R10.64+0x70], R132 ;  /* 0x000070840a003986 */ /* 0x0003e2000c10152e */
[----:B------:R-:W-:-:S03]  /*b280*/  ISETP.GT.AND P3, PT, R3, RZ, P5 ;  /* 0x000000ff0300720c */ /* 0x000fc60002f64270 */
[----:B------:R1:W-:Y:S01]  /*b290*/  @P4 STG.E.U16 desc[UR46][R10.64+0x72], R133 ;  /* 0x000072850a004986 */ /* 0x0003e2000c10152e */
[----:B------:R-:W-:-:S03]  /*b2a0*/  ISETP.GT.AND P4, PT, R3, 0x8, P6 ;  /* 0x000000080300780c */ /* 0x000fc60003784270 */
[----:B------:R1:W-:Y:S01]  /*b2b0*/  @P1 STG.E.U16 desc[UR46][R8.64+0x70], R134 ;  /* 0x0000708608001986 */ /* 0x0003e2000c10152e */
[----:B------:R-:W-:-:S03]  /*b2c0*/  ISETP.GT.AND P1, PT, R3, 0x8, P5 ;  /* 0x000000080300780c */ /* 0x000fc60002f24270 */
[----:B------:R1:W-:Y:S04]  /*b2d0*/  @P0 STG.E.U16 desc[UR46][R8.64+0x72], R135 ;  /* 0x0000728708000986 */ /* 0x0003e8000c10152e */
[----:B------:R1:W-:Y:S04]  /*b2e0*/  @P2 STG.E.U16 desc[UR46][R4.64+0x80], R104 ;  /* 0x0000806804002986 */ /* 0x0003e8000c10152e */
[----:B------:R1:W-:Y:S01]  /*b2f0*/  @P3 STG.E.U16 desc[UR46][R4.64+0x82], R105 ;  /* 0x0000826904003986 */ /* 0x0003e2000c10152e */
[----:B------:R-:W-:-:S03]  /*b300*/  ISETP.GT.AND P3, PT, R0, 0x49, PT ;  /* 0x000000490000780c */ /* 0x000fc60003f64270 */
[----:B------:R1:W-:Y:S01]  /*b310*/  @P4 STG.E.U16 desc[UR46][R6.64+0x80], R106 ;  /* 0x0000806a06004986 */ /* 0x0003e2000c10152e */
[C---:B------:R-:W-:Y:S02]  /*b320*/  ISETP.GT.AND P4, PT, R0.reuse, 0x48, PT ;  /* 0x000000480000780c */ /* 0x040fe40003f84270 */
[C---:B------:R-:W-:Y:S01]  /*b330*/  ISETP.GT.AND P2, PT, R3.reuse, RZ, P3 ;  /* 0x000000ff0300720c */ /* 0x040fe20001f44270 */
[----:B------:R1:W-:Y:S01]  /*b340*/  @P1 STG.E.U16 desc[UR46][R6.64+0x82], R107 ;  /* 0x0000826b06001986 */ /* 0x0003e2000c10152e */
[C---:B------:R-:W-:Y:S02]  /*b350*/  ISETP.GT.AND P0, PT, R3.reuse, RZ, P4 ;  /* 0x000000ff0300720c */ /* 0x040fe40002704270 */
[----:B------:R-:W-:Y:S02]  /*b360*/  ISETP.GT.AND P1, PT, R3, 0x8, P4 ;  /* 0x000000080300780c */ /* 0x000fe40002724270 */
[----:B------:R-:W-:Y:S02]  /*b370*/  P2R R13, PR, RZ, 0x10 ;  /* 0x00000010ff0d7803 */ /* 0x000fe40000000000 */
[----:B------:R-:W-:-:S05]  /*b380*/  ISETP.GT.AND P4, PT, R0, 0x59, PT ;  /* 0x000000590000780c */ /* 0x000fca0003f84270 */
[----:B------:R1:W-:Y:S01]  /*b390*/  @P2 STG.E.U16 desc[UR46][R4.64+0x92], R109 ;  /* 0x0000926d04002986 */ /* 0x0003e2000c10152e */
[----:B------:R-:W-:-:S03]  /*b3a0*/  ISETP.GT.AND P2, PT, R0, 0x50, PT ;  /* 0x000000500000780c */ /* 0x000fc60003f44270 */
[----:B------:R1:W-:Y:S01]  /*b3b0*/  @P0 STG.E.U16 desc[UR46][R4.64+0x90], R108 ;  /* 0x0000906c04000986 */ /* 0x0003e2000c10152e */
[----:B------:R-:W-:-:S03]  /*b3c0*/  ISETP.GT.AND P0, PT, R3, 0x8, P3 ;  /* 0x000000080300780c */ /* 0x000fc60001f04270 */
[----:B------:R1:W-:Y:S01]  /*b3d0*/  @P1 STG.E.U16 desc[UR46][R6.64+0x90], R110 ;  /* 0x0000906e06001986 */ /* 0x0003e2000c10152e */
[----:B------:R-:W-:-:S09]  /*b3e0*/  ISETP.GT.AND P1, PT, R3, RZ, P2 ;  /* 0x000000ff0300720c */ /* 0x000fd20001724270 */
[----:B------:R1:W-:Y:S01]  /*b3f0*/  @P0 STG.E.U16 desc[UR46][R6.64+0x92], R111 ;  /* 0x0000926f06000986 */ /* 0x0003e2000c10152e */
[----:B------:R-:W-:-:S03]  /*b400*/  ISETP.GT.AND P0, PT, R0, 0x51, PT ;  /* 0x000000510000780c */ /* 0x000fc60003f04270 */
[----:B------:R1:W-:Y:S01]  /*b410*/  @P1 STG.E.U16 desc[UR46][R4.64+0xa0], R112 ;  /* 0x0000a07004001986 */ /* 0x0003e2000c10152e */
[----:B------:R-:W-:-:S13]  /*b420*/  ISETP.GT.AND P1, PT, R3, RZ, P0 ;  /* 0x000000ff0300720c */ /* 0x000fda0000724270 */
[----:B------:R1:W-:Y:S01]  /*b430*/  @P1 STG.E.U16 desc[UR46][R4.64+0xa2], R113 ;  /* 0x0000a27104001986 */ /* 0x0003e2000c10152e */
[----:B------:R-:W-:-:S13]  /*b440*/  ISETP.GT.AND P1, PT, R3, 0x8, P2 ;  /* 0x000000080300780c */ /* 0x000fda0001724270 */
[----:B------:R1:W-:Y:S01]  /*b450*/  @P1 STG.E.U16 desc[UR46][R6.64+0xa0], R114 ;  /* 0x0000a07206001986 */ /* 0x0003e2000c10152e */
[----:B------:R-:W-:-:S13]  /*b460*/  ISETP.GT.AND P1, PT, R3, 0x8, P0 ;  /* 0x000000080300780c */ /* 0x000fda0000724270 */
[----:B------:R1:W-:Y:S01]  /*b470*/  @P1 STG.E.U16 desc[UR46][R6.64+0xa2], R115 ;  /* 0x0000a27306001986 */ /* 0x0003e2000c10152e */
[----:B------:R-:W-:-:S04]  /*b480*/  ISETP.GT.AND P1, PT, R0, 0x58, PT ;  /* 0x000000580000780c */ /* 0x000fc80003f24270 */
[----:B------:R-:W-:-:S13]  /*b490*/  ISETP.GT.AND P6, PT, R3, RZ, P1 ;  /* 0x000000ff0300720c */ /* 0x000fda0000fc4270 */
[----:B------:R1:W-:Y:S01]  /*b4a0*/  @P6 STG.E.U16 desc[UR46][R4.64+0xb0], R116 ;  /* 0x0000b07404006986 */ /* 0x0003e2000c10152e */
[C---:B------:R-:W-:Y:S02]  /*b4b0*/  ISETP.GT.AND P6, PT, R3.reuse, RZ, P4 ;  /* 0x000000ff0300720c */ /* 0x040fe400027c4270 */
[----:B------:R-:W-:-:S11]  /*b4c0*/  ISETP.GT.AND P4, PT, R3, 0x8, P4 ;  /* 0x000000080300780c */ /* 0x000fd60002784270 */
[----:B------:R1:W-:Y:S01]  /*b4d0*/  @P6 STG.E.U16 desc[UR46][R4.64+0xb2], R117 ;  /* 0x0000b27504006986 */ /* 0x0003e2000c10152e */
[----:B------:R-:W-:-:S03]  /*b4e0*/  ISETP.GT.AND P6, PT, R3, 0x8, P1 ;  /* 0x000000080300780c */ /* 0x000fc60000fc4270 */
[----:B------:R1:W-:Y:S10]  /*b4f0*/  @P4 STG.E.U16 desc[UR46][R6.64+0xb2], R119 ;  /* 0x0000b27706004986 */ /* 0x0003f4000c10152e */
[----:B------:R1:W-:Y:S01]  /*b500*/  @P6 STG.E.U16 desc[UR46][R6.64+0xb0], R118 ;  /* 0x0000b07606006986 */ /* 0x0003e2000c10152e */
[----:B------:R-:W-:-:S04]  /*b510*/  ISETP.NE.AND P6, PT, R12, RZ, PT ;  /* 0x000000ff0c00720c */ /* 0x000fc80003fc5270 */
[C---:B------:R-:W-:Y:S02]  /*b520*/  ISETP.GT.AND P4, PT, R3.reuse, 0x80, P6 ;  /* 0x000000800300780c */ /* 0x040fe40003784270 */
[----:B------:R-:W-:-:S11]  /*b530*/  ISETP.GT.AND P6, PT, R3, 0x88, P6 ;  /* 0x000000880300780c */ /* 0x000fd600037c4270 */
[----:B------:R1:W-:Y:S01]  /*b540*/  @P4 STG.E.U16 desc[UR46][R10.64+0x80], R88 ;  /* 0x000080580a004986 */ /* 0x0003e2000c10152e */
[C---:B------:R-:W-:Y:S02]  /*b550*/  ISETP.GT.AND P4, PT, R3.reuse, 0x80, P5 ;  /* 0x000000800300780c */ /* 0x040fe40002f84270 */
[----:B------:R-:W-:-:S11]  /*b560*/  ISETP.GT.AND P5, PT, R3, 0x88, P5 ;  /* 0x000000880300780c */ /* 0x000fd60002fa4270 */
        /* <DEDUP_REMOVED lines=100> */
[----:B------:R-:W-:-:S03]  /*bbb0*/  ISETP.GT.AND P4, PT, R3, 0x80, P5 ;  /* 0x000000800300780c */ /* 0x000fc60002f84270 */
[----:B------:R1:W-:Y:S01]  /*bbc0*/  @P2 STG.E.U16 desc[UR46][R8.64+0xe0], R66 ;  /* 0x0000e04208002986 */ /* 0x0003e2000c10152e */
[----:B------:R-:W-:-:S03]  /*bbd0*/  ISETP.GT.AND P2, PT, R3, RZ, P6 ;  /* 0x000000ff0300720c */ /* 0x000fc60003744270 */
[----:B------:R1:W-:Y:S01]  /*bbe0*/  @P0 STG.E.U16 desc[UR46][R8.64+0xe2], R67 ;  /* 0x0000e24308000986 */ /* 0x0003e2000c10152e */
[----:B------:R-:W-:-:S03]  /*bbf0*/  ISETP.GT.AND P0, PT, R0, 0x81, PT ;  /* 0x000000810000780c */ /* 0x000fc60003f04270 */
[----:B------:R1:W-:Y:S01]  /*bc00*/  @P3 STG.E.U16 desc[UR46][R10.64+0xf0], R68 ;  /* 0x0000f0440a003986 */ /* 0x0003e2000c10152e */
[----:B------:R-:W-:-:S03]  /*bc10*/  ISETP.GT.AND P3, PT, R3, 0x8, P0 ;  /* 0x000000080300780c */ /* 0x000fc60000764270 */
[----:B------:R1:W-:Y:S01]  /*bc20*/  @P4 STG.E.U16 desc[UR46][R10.64+0xf2], R69 ;  /* 0x0000f2450a004986 */ /* 0x0003e2000c10152e */
[----:B------:R-:W-:-:S03]  /*bc30*/  ISETP.GT.AND P4, PT, R3, RZ, P0 ;  /* 0x000000ff0300720c */ /* 0x000fc60000784270 */
[----:B------:R1:W-:Y:S01]  /*bc40*/  @P1 STG.E.U16 desc[UR46][R8.64+0xf0], R70 ;  /* 0x0000f04608001986 */ /* 0x0003e2000c10152e */
[C---:B------:R-:W-:Y:S02]  /*bc50*/  ISETP.GT.AND P1, PT, R3.reuse, 0x88, P5 ;  /* 0x000000880300780c */ /* 0x040fe40002f24270 */
[----:B------:R-:W-:-:S11]  /*bc60*/  ISETP.GT.AND P5, PT, R3, 0x8, P6 ;  /* 0x000000080300780c */ /* 0x000fd600037a4270 */
[----:B------:R1:W-:Y:S01]  /*bc70*/  @P1 STG.E.U16 desc[UR46][R8.64+0xf2], R71 ;  /* 0x0000f24708001986 */ /* 0x0003e2000c10152e */
[----:B------:R-:W-:-:S03]  /*bc80*/  ISETP.GT.AND P1, PT, R0, 0x88, PT ;  /* 0x000000880000780c */ /* 0x000fc60003f24270 */
[----:B------:R1:W-:Y:S01]  /*bc90*/  @P2 STG.E.U16 desc[UR46][R4.64+0x100], R40 ;  /* 0x0001002804002986 */ /* 0x0003e2000c10152e */
[----:B------:R-:W-:Y:S02]  /*bca0*/  ISETP.GT.AND P2, PT, R0, 0x89, PT ;  /* 0x000000890000780c */ /* 0x000fe40003f44270 */
[----:B------:R-:W-:Y:S01]  /*bcb0*/  P2R R13, PR, RZ, 0x2 ;  /* 0x00000002ff0d7803 */ /* 0x000fe20000000000 */
[----:B------:R1:W-:Y:S01]  /*bcc0*/  @P4 STG.E.U16 desc[UR46][R4.64+0x102], R41 ;  /* 0x0001022904004986 */ /* 0x0003e2000c10152e */
[C---:B------:R-:W-:Y:S02]  /*bcd0*/  ISETP.GT.AND P4, PT, R3.reuse, RZ, P1 ;  /* 0x000000ff0300720c */ /* 0x040fe40000f84270 */
[----:B------:R-:W-:Y:S01]  /*bce0*/  P2R R12, PR, RZ, 0x4 ;  /* 0x00000004ff0c7803 */ /* 0x000fe20000000000 */
[----:B------:R1:W-:Y:S01]  /*bcf0*/  @P3 STG.E.U16 desc[UR46][R6.64+0x102], R43 ;  /* 0x0001022b06003986 */ /* 0x0003e2000c10152e */
[----:B------:R-:W-:-:S03]  /*bd00*/  ISETP.GT.AND P3, PT, R3, RZ, P2 ;  /* 0x000000ff0300720c */ /* 0x000fc60001764270 */
[----:B------:R1:W-:Y:S01]  /*bd10*/  @P5 STG.E.U16 desc[UR46][R6.64+0x100], R42 ;  /* 0x0001002a06005986 */ /* 0x0003e2000c10152e */
[----:B------:R-:W-:-:S05]  /*bd20*/  ISETP.GT.AND P5, PT, R3, 0x8, P1 ;  /* 0x000000080300780c */ /* 0x000fca0000fa4270 */
[----:B------:R1:W-:Y:S01]  /*bd30*/  @P4 STG.E.U16 desc[UR46][R4.64+0x110], R44 ;  /* 0x0001102c04004986 */ /* 0x0003e2000c10152e */
[----:B------:R-:W-:-:S03]  /*bd40*/  ISETP.GT.AND P4, PT, R3, 0x8, P2 ;  /* 0x000000080300780c */ /* 0x000fc60001784270 */
[----:B------:R1:W-:Y:S01]  /*bd50*/  @P3 STG.E.U16 desc[UR46][R4.64+0x112], R45 ;  /* 0x0001122d04003986 */ /* 0x0003e2000c10152e */
[----:B------:R-:W-:-:S03]  /*bd60*/  ISETP.GT.AND P3, PT, R0, 0x90, PT ;  /* 0x000000900000780c */ /* 0x000fc60003f64270 */
[----:B------:R1:W-:Y:S01]  /*bd70*/  @P5 STG.E.U16 desc[UR46][R6.64+0x110], R46 ;  /* 0x0001102e06005986 */ /* 0x0003e2000c10152e */
[----:B------:R-:W-:-:S05]  /*bd80*/  ISETP.GT.AND P5, PT, R3, RZ, P3 ;  /* 0x000000ff0300720c */ /* 0x000fca0001fa4270 */
[----:B------:R1:W-:Y:S01]  /*bd90*/  @P4 STG.E.U16 desc[UR46][R6.64+0x112], R47 ;  /* 0x0001122f06004986 */ /* 0x0003e2000c10152e */
[----:B------:R-:W-:-:S07]  /*bda0*/  ISETP.GT.AND P4, PT, R0, 0x91, PT ;  /* 0x000000910000780c */ /* 0x000fce0003f84270 */
        /* <DEDUP_REMOVED lines=10> */
[----:B------:R-:W-:-:S04]  /*be50*/  ISETP.GT.AND P6, PT, R0, 0x99, PT ;  /* 0x000000990000780c */ /* 0x000fc80003fc4270 */
[----:B------:R-:W-:-:S13]  /*be60*/  ISETP.GT.AND P1, PT, R3, RZ, P6 ;  /* 0x000000ff0300720c */ /* 0x000fda0003724270 */
[----:B------:R1:W-:Y:S01]  /*be70*/  @P1 STG.E.U16 desc[UR46][R4.64+0x132], R53 ;  /* 0x0001323504001986 */ /* 0x0003e2000c10152e */
[----:B------:R-:W-:-:S13]  /*be80*/  ISETP.GT.AND P1, PT, R3, 0x8, P5 ;  /* 0x000000080300780c */ /* 0x000fda0002f24270 */
[----:B------:R1:W-:Y:S01]  /*be90*/  @P1 STG.E.U16 desc[UR46][R6.64+0x130], R54 ;  /* 0x0001303606001986 */ /* 0x0003e2000c10152e */
[----:B------:R-:W-:-:S13]  /*bea0*/  ISETP.GT.AND P1, PT, R3, 0x8, P6 ;  /* 0x000000080300780c */ /* 0x000fda0003724270 */
[----:B------:R1:W-:Y:S01]  /*beb0*/  @P1 STG.E.U16 desc[UR46][R6.64+0x132], R55 ;  /* 0x0001323706001986 */ /* 0x0003e2000c10152e */
[----:B------:R-:W-:-:S04]  /*bec0*/  ISETP.GT.AND P1, PT, R0, 0x80, PT ;  /* 0x000000800000780c */ /* 0x000fc80003f24270 */
        /* <DEDUP_REMOVED lines=8> */
[----:B------:R-:W-:-:S03]  /*bf50*/  ISETP.NE.AND P1, PT, R13, RZ, PT ;  /* 0x000000ff0d00720c */ /* 0x000fc60003f25270 */
[----:B------:R1:W-:Y:S01]  /*bf60*/  @P0 STG.E.U16 desc[UR46][R8.64+0x102], R27 ;  /* 0x0001021b08000986 */ /* 0x0003e2000c10152e */
[C---:B------:R-:W-:Y:S02]  /*bf70*/  ISETP.GT.AND P0, PT, R3.reuse, 0x80, P1 ;  /* 0x000000800300780c */ /* 0x040fe40000f04270 */
[----:B------:R-:W-:-:S11]  /*bf80*/  ISETP.GT.AND P1, PT, R3, 0x88, P1 ;  /* 0x000000880300780c */ /* 0x000fd60000f24270 */
        /* <DEDUP_REMOVED lines=13> */
[C---:B------:R-:W-:Y:S02]  /*c060*/  ISETP.GT.AND P0, PT, R3.reuse, 0x80, P6 ;  /* 0x000000800300780c */ /* 0x040fe40003704270 */
[----:B------:R-:W-:Y:S01]  /*c070*/  ISETP.GT.AND P6, PT, R3, 0x88, P6 ;  /* 0x000000880300780c */ /* 0x000fe200037c4270 */
[----:B------:R1:W-:Y:S04]  /*c080*/  @P1 STG.E.U16 desc[UR46][R10.64+0x122], R33 ;  /* 0x000122210a001986 */ /* 0x0003e8000c10152e */
[----:B------:R1:W-:Y:S04]  /*c090*/  @P3 STG.E.U16 desc[UR46][R8.64+0x120], R34 ;  /* 0x0001202208003986 */ /* 0x0003e8000c10152e */
[----:B------:R1:W-:Y:S04]  /*c0a0*/  @P4 STG.E.U16 desc[UR46][R8.64+0x122], R35 ;  /* 0x0001222308004986 */ /* 0x0003e8000c10152e */
[----:B------:R1:W-:Y:S04]  /*c0b0*/  @P2 STG.E.U16 desc[UR46][R10.64+0x130], R36 ;  /* 0x000130240a002986 */ /* 0x0003e8000c10152e */
[----:B------:R1:W-:Y:S04]  /*c0c0*/  @P0 STG.E.U16 desc[UR46][R10.64+0x132], R37 ;  /* 0x000132250a000986 */ /* 0x0003e8000c10152e */
[----:B------:R1:W-:Y:S04]  /*c0d0*/  @P5 STG.E.U16 desc[UR46][R8.64+0x130], R38 ;  /* 0x0001302608005986 */ /* 0x0003e8000c10152e */
[----:B------:R1:W-:Y:S02]  /*c0e0*/  @P6 STG.E.U16 desc[UR46][R8.64+0x132], R39 ;  /* 0x0001322708006986 */ /* 0x0003e4000c10152e */
.L_x_345:
[----:B------:R-:W-:Y:S05]  /*c0f0*/  BSYNC B0 ;  /* 0x0000000000007941 */ /* 0x000fea0003800000 */
.L_x_29:
[----:B------:R-:W-:Y:S01]  /*c100*/  ULDC UR4, c[0x0][0xc] ;  /* 0x0000030000047ab9 */ /* 0x000fe20000000800 */
[----:B------:R-:W-:Y:S01]  /*c110*/  ULDC UR5, c[0x0][0x10] ;  /* 0x0000040000057ab9 */ /* 0x000fe20000000800 */
[----:B------:R-:W2:Y:S01]  /*c120*/  LDC R3, c[0x0][0x14] ;  /* 0x00000500ff037b82 */ /* 0x000ea20000000800 */
[----:B------:R-:W-:Y:S01]  /*c130*/  UIMAD.WIDE.U32 UR4, UR4, UR5, URZ ;  /* 0x00000005040472a5 */ /* 0x000fe2000f8e003f */
[----:B0-----:R-:W-:Y:S01]  /*c140*/  PRMT R0, RZ, 0x7610, R0 ;  /* 0x00007610ff007816 */ /* 0x001fe20000000000 */
[----:B------:R-:W-:Y:S01]  /*c150*/  UMOV UR40, 0xffffffff ;  /* 0xffffffff00287882 */ /* 0x000fe20000000000 */
[----:B------:R-:W-:-:S03]  /*c160*/  UMOV UR41, 0xffffffff ;  /* 0xffffffff00297882 */ /* 0x000fc60000000000 */
[----:B--2---:R-:W-:-:S04]  /*c170*/  IMAD.WIDE.U32 R16, R3, UR4, R16 ;  /* 0x0000000403107c25 */ /* 0x004fc8000f8e0010 */
[----:B------:R-:W-:Y:S01]  /*c180*/  IMAD R3, R3, UR5, RZ ;  /* 0x0000000503037c24 */ /* 0x000fe2000f8e02ff */
[----:B------:R-:W-:Y:S02]  /*c190*/  ULDC.64 UR4, c[0x0][0x650] ;  /* 0x0001940000047ab9 */ /* 0x000fe40000000a00 */
[----:B------:R-:W-:Y:S01]  /*c1a0*/  ISETP.GE.U32.AND P0, PT, R16, UR4, PT ;  /* 0x0000000410007c0c */ /* 0x000fe2000bf06070 */
[----:B------:R-:W-:-:S05]  /*c1b0*/  IMAD.IADD R17, R17, 0x1, R3 ;  /* 0x0000000111117824 */ /* 0x000fca00078e0203 */
[----:B------:R-:W-:-:S13]  /*c1c0*/  ISETP.GE.U32.AND.EX P0, PT, R17, UR5, PT, P0 ;  /* 0x0000000511007c0c */ /* 0x000fda000bf06100 */
[----:B------:R-:W-:Y:S05]  /*c1d0*/  @P0 BRA `(.L_x_346) ;  /* 0x0000000400880947 */ /* 0x000fea0003800000 */
[----:B------:R-:W0:Y:S01]  /*c1e0*/  S2UR UR6, SR_CTAID.X ;  /* 0x00000000000679c3 */ /* 0x000e220000002500 */
[----:B------:R-:W-:Y:S01]  /*c1f0*/  ULDC.64 UR12, c[0x0][0x628] ;  /* 0x00018a00000c7ab9 */ /* 0x000fe20000000a00 */
[----:B------:R-:W-:Y:S01]  /*c200*/  ULDC UR4, c[0x0][0x150] ;  /* 0x0000540000047ab9 */ /* 0x000fe20000000800 */
[----:B------:R-:W-:Y:S01]  /*c210*/  ISETP.NE.U32.AND P0, PT, RZ, UR12, PT ;  /* 0x0000000cff007c0c */ /* 0x000fe2000bf05070 */
[----:B------:R-:W-:Y:S01]  /*c220*/  ULDC UR15, c[0x0][0x630] ;  /* 0x00018c00000f7ab9 */ /* 0x000fe20000000800 */
[C---:B------:R-:W-:Y:S01]  /*c230*/  R2UR UR16, R16.reuse ;  /* 0x00000000101072ca */ /* 0x040fe200000e0000 */
[----:B------:R-:W-:Y:S01]  /*c240*/  ULDC UR18, c[0x0][0x154] ;  /* 0x0000550000127ab9 */ /* 0x000fe20000000800 */
[----:B------:R-:W-:Y:S01]  /*c250*/  ISETP.NE.AND.EX P0, PT, RZ, UR13, PT, P0 ;  /* 0x0000000dff007c0c */ /* 0x000fe2000bf05300 */
[----:B------:R-:W2:Y:S01]  /*c260*/  S2UR UR19, SR_CTAID.Y ;  /* 0x00000000001379c3 */ /* 0x000ea20000002600 */
[----:B------:R-:W-:Y:S02]  /*c270*/  R2UR UR17, R17 ;  /* 0x00000000111172ca */ /* 0x000fe400000e0000 */
[----:B------:R-:W-:-:S02]  /*c280*/  R2UR UR10, R16 ;  /* 0x00000000100a72ca */ /* 0x000fc400000e0000 */
[----:B------:R-:W-:Y:S02]  /*c290*/  R2UR UR11, R17 ;  /* 0x00000000110b72ca */ /* 0x000fe400000e0000 */
[----:B0-----:R-:W-:-:S05]  /*c2a0*/  I2FP.F32.U32 R0, UR6 ;  /* 0x0000000600007c45 */ /* 0x001fca0008201000 */
[----:B------:R-:W-:-:S04]  /*c2b0*/  FMUL R0, R0, UR4 ;  /* 0x0000000400007c20 */ /* 0x000fc80008400000 */
[----:B------:R0:W0:Y:S01]  /*c2c0*/  F2I.U32.TRUNC.NTZ R3, R0 ;  /* 0x0000000000037305 */ /* 0x000022000020f000 */
[----:B--2---:R-:W-:Y:S05]  /*c2d0*/  @!P0 BRA `(.L_x_347) ;  /* 0x0000000000308947 */ /* 0x004fea0003800000 */
        /* <DEDUP_REMOVED lines=12> */
.L_x_347:
[----:B------:R-:W-:Y:S01]  /*c3a0*/  USHF.R.U64 UR41, UR10, UR15, UR11 ;  /* 0x0000000f0a297299 */ /* 0x000fe2000800120b */
[----:B0-----:R-:W-:Y:S01]  /*c3b0*/  I2FP.F32.U32 R0, UR19 ;  /* 0x0000001300007c45 */ /* 0x001fe20008201000 */
[----:B------:R-:W-:Y:S01]  /*c3c0*/  USHF.R.U32.HI UR4, URZ, UR15, UR11 ;  /* 0x0000000f3f047299 */ /* 0x000fe2000801160b */
[----:B------:R-:W-:Y:S01]  /*c3d0*/  R2UR UR14, R3 ;  /* 0x00000000030e72ca */ /* 0x000fe200000e0000 */
        /* <DEDUP_REMOVED lines=11> */
[----:B------:R-:W-:Y:S02]  /*c490*/  ULDC UR21, c[0x0][0x658] ;  /* 0x0001960000157ab9 */ /* 0x000fe40000000800 */
[----:B------:R-:W-:Y:S01]  /*c4a0*/  UIADD3 UR9, UR11, UR9, URZ ;  /* 0x000000090b097290 */ /* 0x000fe2000fffe03f */
[----:B------:R-:W-:Y:S01]  /*c4b0*/  UMOV UR16, 0xffffffff ;  /* 0xffffffff00107882 */ /* 0x000fe20000000000 */
[----:B------:R-:W-:Y:S01]  /*c4c0*/  ULDC.64 UR4, c[0x0][0x640] ;  /* 0x0001900000047ab9 */ /* 0x000fe20000000a00 */
[----:B------:R-:W-:Y:S01]  /*c4d0*/  USHF.L.U32 UR16, UR16, UR21, URZ ;  /* 0x0000001510107299 */ /* 0x000fe2000800063f */
[----:B------:R-:W-:Y:S01]  /*c4e0*/  ISETP.NE.U32.AND P0, PT, RZ, UR4, PT ;  /* 0x00000004ff007c0c */ /* 0x000fe2000bf05070 */
[----:B------:R-:W-:-:S02]  /*c4f0*/  USHF.R.U64 UR17, UR10, UR12, UR9 ;  /* 0x0000000c0a117299 */ /* 0x000fc40008001209 */
[----:B------:R-:W-:Y:S01]  /*c500*/  USHF.R.U32.HI UR9, URZ, UR12, UR9 ;  /* 0x0000000c3f097299 */ /* 0x000fe20008011609 */
[----:B0-----:R-:W-:Y:S01]  /*c510*/  R2UR UR15, R0 ;  /* 0x00000000000f72ca */ /* 0x001fe200000e0000 */
[----:B------:R-:W-:Y:S01]  /*c520*/  ULDC UR18, c[0x0][0x608] ;  /* 0x0001820000127ab9 */ /* 0x000fe20000000800 */
[----:B------:R-:W-:Y:S01]  /*c530*/  ULOP3.LUT UR45, URZ, UR16, URZ, 0x33, !UPT ;  /* 0x000000103f2d7292 */ /* 0x000fe2000f8e333f */
[----:B------:R-:W-:Y:S01]  /*c540*/  ISETP.NE.AND.EX P0, PT, RZ, UR5, PT, P0 ;  /* 0x00000005ff007c0c */ /* 0x000fe2000bf05300 */
[----:B------:R-:W-:Y:S02]  /*c550*/  USHF.R.U64 UR16, UR17, UR18, UR9 ;  /* 0x0000001211107299 */ /* 0x000fe40008001209 */
[----:B------:R-:W-:Y:S02]  /*c560*/  USHF.R.U32.HI UR9, URZ, UR18, UR9 ;  /* 0x000000123f097299 */ /* 0x000fe40008011609 */
[----:B------:R-:W-:Y:S02]  /*c570*/  UIADD3 UR14, -UR14, URZ, URZ ;  /* 0x0000003f0e0e7290 */ /* 0x000fe4000fffe13f */
[----:B------:R-:W-:Y:S01]  /*c580*/  USHF.R.U64 UR18, UR16, UR21, UR9 ;  /* 0x0000001510127299 */ /* 0x000fe20008001209 */
[----:B------:R-:W-:Y:S01]  /*c590*/  UMOV UR20, 0x1 ;  /* 0x0000000100147882 */ /* 0x000fe20000000000 */
[----:B------:R-:W-:Y:S01]  /*c5a0*/  ULDC UR13, c[0x0][0x144] ;  /* 0x00005100000d7ab9 */ /* 0x000fe20000000800 */
[----:B------:R-:W-:Y:S01]  /*c5b0*/  ULDC UR7, c[0x0][0x600] ;  /* 0x0001800000077ab9 */ /* 0x000fe20000000800 */
[----:B------:R-:W-:-:S02]  /*c5c0*/  USHF.L.U32 UR24, UR20, UR21, URZ ;  /* 0x0000001514187299 */ /* 0x000fc4000800063f */
[----:B------:R-:W-:Y:S02]  /*c5d0*/  USHF.R.U32.HI UR9, URZ, UR21, UR9 ;  /* 0x000000153f097299 */ /* 0x000fe40008011609 */
[----:B------:R-:W-:Y:S02]  /*c5e0*/  UIMAD UR21, UR13, UR14, UR6 ;  /* 0x0000000e0d1572a4 */ /* 0x000fe4000f8e0206 */
[----:B------:R-:W-:Y:S02]  /*c5f0*/  UIADD3 UR8, UR7, -0x1, URZ ;  /* 0xffffffff07087890 */ /* 0x000fe4000fffe03f */
[----:B------:R-:W-:Y:S01]  /*c600*/  UIADD3 UR20, -UR15, URZ, URZ ;  /* 0x0000003f0f147290 */ /* 0x000fe2000fffe13f */
        /* <DEDUP_REMOVED lines=17> */
.L_x_348:
[----:B------:R-:W-:Y:S01]  /*c720*/  UISETP.NE.AND UP0, UPT, UR39, URZ, UPT ;  /* 0x0000003f2700728c */ /* 0x000fe2000bf05270 */
[----:B------:R-:W-:Y:S01]  /*c730*/  IMAD.MOV.U32 R0, RZ, RZ, 0x1 ;  /* 0x00000001ff007424 */ /* 0x000fe200078e00ff */
[----:B------:R-:W-:Y:S02]  /*c740*/  USHF.R.U64 UR4, UR6, UR22, UR9 ;  /* 0x0000001606047299 */ /* 0x000fe40008001209 */
[----:B------:R-:W-:Y:S02]  /*c750*/  ULOP3.LUT UR45, UR16, UR45, URZ, 0xc0, !UPT ;  /* 0x0000002d102d7292 */ /* 0x000fe4000f8ec03f */
[----:B------:R-:W-:Y:S02]  /*c760*/  UIADD3 UR5, -UR4, URZ, URZ ;  /* 0x0000003f04057290 */ /* 0x000fe4000fffe13f */
[----:B------:R-:W-:Y:S02]  /*c770*/  UIMAD UR45, UR24, UR4, UR45 ;  /* 0x00000004182d72a4 */ /* 0x000fe4000f8e022d */
[----:B------:R-:W-:-:S02]  /*c780*/  ULOP3.LUT UR8, UR17, UR8, URZ, 0xc0, !UPT ;  /* 0x0000000811087292 */ /* 0x000fc4000f8ec03f */
[----:B------:R-:W-:Y:S02]  /*c790*/  @UP0 UIMAD UR21, UR25, UR20, UR19 ;  /* 0x00000014191502a4 */ /* 0x000fe4000f8e0213 */
[----:B------:R-:W-:-:S03]  /*c7a0*/  UIMAD UR4, UR5, UR23, UR18 ;  /* 0x00000017050472a4 */ /* 0x000fc6000f8e0212 */
[----:B------:R-:W-:Y:S01]  /*c7b0*/  ULDC UR5, c[0x0][0x610] ;  /* 0x0001840000057ab9 */ /* 0x000fe20000000800 */
[----:B------:R-:W-:Y:S02]  /*c7c0*/  UIMAD UR4, UR4, UR7, UR8 ;  /* 0x00000007040472a4 */ /* 0x000fe4000f8e0208 */
[----:B------:R-:W-:-:S04]  /*c7d0*/  UIMAD UR45, UR45, UR5, UR21 ;  /* 0x000000052d2d72a4 */ /* 0x000fc8000f8e0215 */
[----:B------:R-:W-:Y:S02]  /*c7e0*/  USEL UR40, UR4, UR45, !UP0 ;  /* 0x0000002d04287287 */ /* 0x000fe4000c000000 */
[----:B------:R-:W-:-:S12]  /*c7f0*/  USEL UR45, UR45, UR4, !UP0 ;  /* 0x000000042d2d7287 */ /* 0x000fd8000c000000 */
.L_x_346:
[----:B------:R-:W-:-:S13]  /*c800*/  LOP3.LUT P0, RZ, R0, 0xff, RZ, 0xc0, !PT ;  /* 0x000000ff00ff7812 */ /* 0x000fda000780c0ff */
[----:B------:R-:W-:Y:S05]  /*c810*/  @P0 BRA `(.L_x_349) ;  /* 0xffffff4800a40947 */ /* 0x000fea000383ffff */
[----:B------:R-:W-:Y:S05]  /*c820*/  EXIT ;  /* 0x000000000000794d */ /* 0x000fea0003800000 */
.L_x_4:
[----:B------:R-:W-:Y:S01]  /*c830*/  ULDC.64 UR8, c[0x0][0x650] ;  /* 0x0001940000087ab9 */ /* 0x000fe20000000a00 */
[----:B------:R-:W-:Y:S01]  /*c840*/  PRMT R0, RZ, 0x7610, R0 ;  /* 0x00007610ff007816 */ /* 0x000fe20000000000 */
[----:B------:R-:W-:Y:S01]  /*c850*/  IMAD.MOV.U32 R3, RZ, RZ, -0x1 ;  /* 0xffffffffff037424 */ /* 0x000fe200078e00ff */
[----:B------:R-:W-:Y:S01]  /*c860*/  ISETP.GE.U32.AND P0, PT, R16, UR8, PT ;  /* 0x0000000810007c0c */ /* 0x000fe2000bf06070 */
[----:B------:R-:W-:Y:S02]  /*c870*/  IMAD.MOV.U32 R4, RZ, RZ, -0x1 ;  /* 0xffffffffff047424 */ /* 0x000fe400078e00ff */
[----:B------:R-:W-:Y:S01]  /*c880*/  IMAD.MOV.U32 R11, RZ, RZ, -0x1 ;  /* 0xffffffffff0b7424 */ /* 0x000fe200078e00ff */
[----:B------:R-:W-:-:S13]  /*c890*/  ISETP.GE.U32.AND.EX P0, PT, R17, UR9, PT, P0 ;  /* 0x0000000911007c0c */ /* 0x000fda000bf06100 */
[----:B------:R-:W-:Y:S05]  /*c8a0*/  @P0 BRA `(.L_x_350) ;  /* 0x00000004008c0947 */ /* 0x000fea0003800000 */
[----:B------:R-:W-:Y:S01]  /*c8b0*/  I2FP.F32.U32 R0, UR4 ;  /* 0x0000000400007c45 */ /* 0x000fe20008201000 */
[----:B0-----:R-:W-:Y:S01]  /*c8c0*/  ULDC.64 UR16, c[0x0][0x628] ;  /* 0x00018a0000107ab9 */ /* 0x001fe20000000a00 */
        /* <DEDUP_REMOVED lines=24> */
.L_x_351:
        /* <DEDUP_REMOVED lines=24> */
[----:B------:R-:W-:Y:S01]  /*cbd0*/  UMOV UR19, 0x1 ;  /* 0x0000000100137882 */ /* 0x000fe20000000000 */
[----:B------:R-:W-:Y:S01]  /*cbe0*/  ULDC UR20, c[0x0][0x608] ;  /* 0x0001820000147ab9 */ /* 0x000fe20000000800 */
[----:B------:R-:W-:Y:S01]  /*cbf0*/  USHF.L.U32 UR26, UR19, UR23, URZ ;  /* 0x00000017131a7299 */ /* 0x000fe2000800063f */
[----:B------:R-:W-:Y:S01]  /*cc00*/  ISETP.NE.AND.EX P0, PT, RZ, UR9, PT, P0 ;  /* 0x00000009ff007c0c */ /* 0x000fe2000bf05300 */
[----:B------:R-:W-:Y:S02]  /*cc10*/  USHF.R.U64 UR19, UR18, UR20, UR11 ;  /* 0x0000001412137299 */ /* 0x000fe4000800120b */
[----:B------:R-:W-:Y:S02]  /*cc20*/  USHF.R.U32.HI UR11, URZ, UR20, UR11 ;  /* 0x000000143f0b7299 */ /* 0x000fe4000801160b */
[----:B------:R-:W-:-:S02]  /*cc30*/  UIADD3 UR15, -UR15, URZ, URZ ;  /* 0x0000003f0f0f7290 */ /* 0x000fc4000fffe13f */
[----:B------:R-:W-:Y:S01]  /*cc40*/  USHF.R.U64 UR20, UR19, UR23, UR11 ;  /* 0x0000001713147299 */ /* 0x000fe2000800120b */
[----:B------:R-:W-:Y:S01]  /*cc50*/  ULDC UR16, c[0x0][0x144] ;  /* 0x0000510000107ab9 */ /* 0x000fe20000000800 */
[----:B------:R-:W-:Y:S01]  /*cc60*/  ULDC UR6, c[0x0][0x600] ;  /* 0x0001800000067ab9 */ /* 0x000fe20000000800 */
[----:B------:R-:W-:Y:S02]  /*cc70*/  USHF.R.U32.HI UR11, URZ, UR23, UR11 ;  /* 0x000000173f0b7299 */ /* 0x000fe4000801160b */
[----:B------:R-:W-:Y:S02]  /*cc80*/  UIMAD UR23, UR16, UR15, UR4 ;  /* 0x0000000f101772a4 */ /* 0x000fe4000f8e0204 */
[----:B------:R-:W-:Y:S02]  /*cc90*/  UIADD3 UR22, UR6, -0x1, URZ ;  /* 0xffffffff06167890 */ /* 0x000fe4000fffe03f */
[----:B------:R-:W-:Y:S02]  /*cca0*/  ULOP3.LUT UR27, URZ, UR13, URZ, 0x33, !UPT ;  /* 0x0000000d3f1b7292 */ /* 0x000fe4000f8e333f */
        /* <DEDUP_REMOVED lines=18> */
.L_x_352:
[----:B------:R-:W-:Y:S01]  /*cdd0*/  UISETP.NE.AND UP0, UPT, UR39, URZ, UPT ;  /* 0x0000003f2700728c */ /* 0x000fe2000bf05270 */
[----:B------:R-:W-:Y:S01]  /*cde0*/  IMAD.MOV.U32 R0, RZ, RZ, 0x1 ;  /* 0x00000001ff007424 */ /* 0x000fe200078e00ff */
[----:B------:R-:W-:Y:S01]  /*cdf0*/  USHF.R.U64 UR8, UR4, UR24, UR11 ;  /* 0x0000001804087299 */ /* 0x000fe2000800120b */
[----:B------:R-:W-:Y:S01]  /*ce00*/  IMAD.U32 R11, RZ, RZ, UR5 ;  /* 0x00000005ff0b7e24 */ /* 0x000fe2000f8e00ff */
[----:B------:R-:W-:Y:S02]  /*ce10*/  ULOP3.LUT UR4, UR19, UR27, URZ, 0xc0, !UPT ;  /* 0x0000001b13047292 */ /* 0x000fe4000f8ec03f */
[----:B------:R-:W-:Y:S02]  /*ce20*/  ULOP3.LUT UR18, UR18, UR22, URZ, 0xc0, !UPT ;  /* 0x0000001612127292 */ /* 0x000fe4000f8ec03f */
[----:B------:R-:W-:-:S03]  /*ce30*/  UIMAD UR4, UR26, UR8, UR4 ;  /* 0x000000081a0472a4 */ /* 0x000fc6000f8e0204 */
[----:B------:R-:W-:Y:S02]  /*ce40*/  @UP0 UIMAD UR23, UR28, UR21, UR7 ;  /* 0x000000151c1702a4 */ /* 0x000fe4000f8e0207 */
[----:B------:R-:W-:-:S03]  /*ce50*/  UIADD3 UR7, -UR8, URZ, URZ ;  /* 0x0000003f08077290 */ /* 0x000fc6000fffe13f */
[----:B------:R-:W-:Y:S01]  /*ce60*/  ULDC UR8, c[0x0][0x610] ;  /* 0x0001840000087ab9 */ /* 0x000fe20000000800 */
[----:B------:R-:W-:Y:S02]  /*ce70*/  UIMAD UR7, UR7, UR25, UR20 ;  /* 0x00000019070772a4 */ /* 0x000fe4000f8e0214 */
[----:B------:R-:W-:Y:S02]  /*ce80*/  UIMAD UR4, UR4, UR8, UR23 ;  /* 0x00000008040472a4 */ /* 0x000fe4000f8e0217 */
[----:B------:R-:W-:-:S04]  /*ce90*/  UIMAD UR7, UR7, UR6, UR18 ;  /* 0x00000006070772a4 */ /* 0x000fc8000f8e0212 */
[----:B------:R-:W-:Y:S02]  /*cea0*/  USEL UR6, UR7, UR4, !UP0 ;  /* 0x0000000407067287 */ /* 0x000fe4000c000000 */
[----:B------:R-:W-:-:S04]  /*ceb0*/  USEL UR4, UR4, UR7, !UP0 ;  /* 0x0000000704047287 */ /* 0x000fc8000c000000 */
[----:B------:R-:W-:Y:S02]  /*cec0*/  IMAD.U32 R4, RZ, RZ, UR6 ;  /* 0x00000006ff047e24 */ /* 0x000fe4000f8e00ff */
[----:B------:R-:W-:-:S07]  /*ced0*/  IMAD.U32 R3, RZ, RZ, UR4 ;  /* 0x00000004ff037e24 */ /* 0x000fce000f8e00ff */
.L_x_350:
[----:B------:R-:W-:-:S08]  /*cee0*/  NOP ;  /* 0x0000000000007918 */ /* 0x000fd00000000000 */
[----:B------:R-:W1:-:S00]  /*cef0*/  USETMAXREG.DEALLOC.CTAPOOL 0x28 ;  /* 0x00000028000079c8 */ /* 0x000e4000080e0500 */
[----:B------:R-:W-:-:S13]  /*cf00*/  ISETP.NE.AND P0, PT, RZ, UR10, PT ;  /* 0x0000000aff007c0c */ /* 0x000fda000bf05270 */
[----:B0-----:R-:W-:Y:S05]  /*cf10*/  @P0 EXIT ;  /* 0x000000000000094d */ /* 0x001fea0003800000 */
[----:B-1----:R-:W-:Y:S01]  /*cf20*/  LOP3.LUT P0, RZ, R0, 0xff, RZ, 0xc0, !PT ;  /* 0x000000ff00ff7812 */ /* 0x002fe2000780c0ff */
[----:B------:R-:W-:Y:S02]  /*cf30*/  IMAD.MOV.U32 R0, RZ, RZ, 0x1 ;  /* 0x00000001ff007424 */ /* 0x000fe400078e00ff */
[----:B------:R-:W-:-:S10]  /*cf40*/  IMAD.MOV.U32 R8, RZ, RZ, RZ ;  /* 0x000000ffff087224 */ /* 0x000fd400078e00ff */
[----:B------:R-:W-:Y:S05]  /*cf50*/  @!P0 BRA `(.L_x_353) ;  /* 0x0000000c00488947 */ /* 0x000fea0003800000 */
[----:B------:R-:W-:Y:S01]  /*cf60*/  ULDC UR4, c[0x0][0x28c] ;  /* 0x0000a30000047ab9 */ /* 0x000fe20000000800 */
[----:B------:R-:W-:Y:S01]  /*cf70*/  ULDC UR6, c[0x0][0x658] ;  /* 0x0001960000067ab9 */ /* 0x000fe20000000800 */
[----:B------:R-:W-:Y:S01]  /*cf80*/  UIADD3 UR10, UR4, 0xf, URZ ;  /* 0x0000000f040a7890 */ /* 0x000fe2000fffe03f */
[C---:B------:R-:W-:Y:S01]  /*cf90*/  LOP3.LUT P2, RZ, R2.reuse, 0x7f, RZ, 0xc0, !PT ;  /* 0x0000007f02ff7812 */ /* 0x040fe2000784c0ff */
[----:B------:R-:W-:Y:S01]  /*cfa0*/  UMOV UR7, 0xffffffff ;  /* 0xffffffff00077882 */ /* 0x000fe20000000000 */
[----:B------:R-:W-:Y:S01]  /*cfb0*/  ULDC UR5, c[0x0][0x600] ;  /* 0x0001800000057ab9 */ /* 0x000fe20000000800 */
[----:B------:R-:W-:Y:S01]  /*cfc0*/  UMOV UR9, 0x1 ;  /* 0x0000000100097882 */ /* 0x000fe20000000000 */
[----:B------:R-:W-:Y:S01]  /*cfd0*/  USHF.L.U32 UR7, UR7, UR6, URZ ;  /* 0x0000000607077299 */ /* 0x000fe2000800063f */
[----:B------:R-:W-:Y:S01]  /*cfe0*/  LOP3.LUT P0, RZ, R2, 0x1f, RZ, 0xc0, !PT ;  /* 0x0000001f02ff7812 */ /* 0x000fe2000780c0ff */
[----:B------:R-:W-:Y:S01]  /*cff0*/  UIADD3 UR4, UR5, -0x1, URZ ;  /* 0xffffffff05047890 */ /* 0x000fe2000fffe03f */
[----:B------:R-:W-:Y:S01]  /*d000*/  BSSY B0, `(.L_x_353) ;  /* 0x00000c7000007945 */ /* 0x000fe20003800000 */
[----:B------:R-:W-:Y:S01]  /*d010*/  USHF.R.S32.HI UR11, URZ, 0x1f, UR10 ;  /* 0x0000001f3f0b7899 */ /* 0x000fe2000801140a */
[----:B------:R-:W-:Y:S01]  /*d020*/  PLOP3.LUT P0, PT, P0, P2, PT, 0x8a, 0x0 ;  /* 0x000000000000781c */ /* 0x000fe20000705172 */
[----:B------:R-:W-:Y:S01]  /*d030*/  ULDC UR8, c[0x0][0xc] ;  /* 0x0000030000087ab9 */ /* 0x000fe20000000800 */
[----:B------:R-:W-:Y:S01]  /*d040*/  USHF.L.U32 UR5, UR9, UR6, URZ ;  /* 0x0000000609057299 */ /* 0x000fe2000800063f */
[----:B------:R-:W-:Y:S01]  /*d050*/  IMAD.MOV.U32 R9, RZ, RZ, 0x1 ;  /* 0x00000001ff097424 */ /* 0x000fe200078e00ff */
[----:B------:R-:W-:Y:S01]  /*d060*/  ULEA.HI UR11, UR11, UR10, URZ, 0x4 ;  /* 0x0000000a0b0b7291 */ /* 0x000fe2000f8f203f */
[----:B------:R-:W-:Y:S01]  /*d070*/  IMAD.MOV.U32 R0, RZ, RZ, 0x1 ;  /* 0x00000001ff007424 */ /* 0x000fe200078e00ff */
[----:B------:R-:W-:Y:S01]  /*d080*/  ULDC UR9, c[0x0][0x10] ;  /* 0x0000040000097ab9 */ /* 0x000fe20000000800 */
[----:B------:R-:W-:Y:S01]  /*d090*/  ULOP3.LUT UR6, URZ, UR7, URZ, 0x33, !UPT ;  /* 0x000000073f067292 */ /* 0x000fe2000f8e333f */
[----:B------:R-:W-:Y:S01]  /*d0a0*/  IMAD.MOV.U32 R8, RZ, RZ, RZ ;  /* 0x000000ffff087224 */ /* 0x000fe200078e00ff */
[----:B------:R-:W-:Y:S01]  /*d0b0*/  UIMAD.WIDE.U32 UR8, UR8, UR9, URZ ;  /* 0x00000009080872a5 */ /* 0x000fe2000f8e003f */
[----:B------:R-:W-:Y:S01]  /*d0c0*/  ULDC UR7, c[0x0][0x14] ;  /* 0x0000050000077ab9 */ /* 0x000fe20000000800 */
[----:B------:R-:W-:-:S02]  /*d0d0*/  USHF.R.S32.HI UR19, URZ, 0x4, UR11 ;  /* 0x000000043f137899 */ /* 0x000fc4000801140b */
[----:B------:R-:W-:Y:S02]  /*d0e0*/  UIMAD.WIDE.U32 UR22, UR8, UR7, URZ ;  /* 0x00000007081672a5 */ /* 0x000fe4000f8e003f */
[----:B------:R-:W-:Y:S02]  /*d0f0*/  UIMAD UR13, UR9, UR7, URZ ;  /* 0x00000007090d72a4 */ /* 0x000fe4000f8e023f */
[----:B------:R-:W-:Y:S02]  /*d100*/  ULOP3.LUT UR21, UR38, 0x2, URZ, 0xfc, !UPT ;  /* 0x0000000226157892 */ /* 0x000fe4000f8efc3f */
[----:B------:R-:W-:Y:S02]  /*d110*/  UIADD3 UR13, UR23, UR13, URZ ;  /* 0x0000000d170d7290 */ /* 0x000fe4000fffe03f */
[----:B------:R-:W-:Y:S01]  /*d120*/  UIADD3 UR26, UR19, 0x1, URZ ;  /* 0x00000001131a7890 */ /* 0x000fe2000fffe03f */
[----:B------:R-:W-:-:S11]  /*d130*/  ULDC.64 UR24, c[0x0][0x198] ;  /* 0x0000660000187ab9 */ /* 0x000fd60000000a00 */
.L_x_365:
[----:B------:R-:W-:-:S03]  /*d140*/  UMOV UR7, 0xffffffff ;  /* 0xffffffff00077882 */ /* 0x000fc60000000000 */
[----:B------:R-:W-:Y:S05]  /*d150*/  BRA.DIV UR7, `(.L_x_354) ;  /* 0x00000016078c7947 */ /* 0x000fea000b800000 */
[----:B------:R-:W-:-:S13]  /*d160*/  ELECT P6, URZ, PT ;  /* 0x00000000003f782f */ /* 0x000fda00038c0000 */
.L_x_389:
[----:B------:R-:W0:Y:S01]  /*d170*/  LDC R2, c[0x0][0x28c] ;  /* 0x0000a300ff027b82 */ /* 0x000e220000000800 */
[----:B------:R-:W-:Y:S01]  /*d180*/  BSSY B1, `(.L_x_355) ;  /* 0x0000038000017945 */ /* 0x000fe20003800000 */
[----:B0-----:R-:W-:-:S13]  /*d190*/  ISETP.LT.OR P6, PT, R2, 0x1, !P6 ;  /* 0x000000010200780c */ /* 0x001fda00077c1670 */
[----:B------:R-:W-:Y:S05]  /*d1a0*/  @P6 BRA `(.L_x_356) ;  /* 0x0000000000d46947 */ /* 0x000fea0003800000 */
[----:B------:R-:W-:Y:S02]  /*d1b0*/  IMAD.SHL.U32 R7, R3, 0x100, RZ ;  /* 0x0000010003077824 */ /* 0x000fe400078e00ff */
[----:B------:R-:W-:Y:S02]  /*d1c0*/  IMAD R6, R4, 0xa0, RZ ;  /* 0x000000a004067824 */ /* 0x000fe400078e02ff */
[----:B------:R-:W-:Y:S02]  /*d1d0*/  IMAD.MOV.U32 R12, RZ, RZ, RZ ;  /* 0x000000ffff0c7224 */ /* 0x000fe400078e00ff */
[----:B------:R-:W-:Y:S02]  /*d1e0*/  IMAD.U32 R14, RZ, RZ, UR26 ;  /* 0x0000001aff0e7e24 */ /* 0x000fe4000f8e00ff */
[----:B------:R-:W-:Y:S02]  /*d1f0*/  IMAD.MOV.U32 R2, RZ, RZ, R0 ;  /* 0x000000ffff027224 */ /* 0x000fe400078e0000 */
[----:B------:R-:W-:-:S07]  /*d200*/  IMAD.MOV.U32 R3, RZ, RZ, R8 ;  /* 0x000000ffff037224 */ /* 0x000fce00078e0008 */
.L_x_360:
[----:B------:R-:W0:Y:S01]  /*d210*/  S2R R5, SR_CgaCtaId ;  /* 0x0000000000057919 */ /* 0x000e220000008800 */
[----:B------:R-:W-:-:S04]  /*d220*/  MOV R4, 0x400 ;  /* 0x0000040000047802 */ /* 0x000fc80000000f00 */
[----:B0-----:R-:W-:Y:S02]  /*d230*/  LEA R10, R5, R4, 0x18 ;  /* 0x00000004050a7211 */ /* 0x001fe400078ec0ff */
[----:B------:R-:W-:Y:S01]  /*d240*/  SHF.L.U32 R4, R2, 0x1f, RZ ;  /* 0x0000001f02047819 */ /* 0x000fe200000006ff */
[----:B------:R-:W0:Y:S02]  /*d250*/  @!P2 LDC R5, c[0x0][0x500] ;  /* 0x00014000ff05ab82 */ /* 0x000e240000000800 */
[----:B------:R-:W-:-:S04]  /*d260*/  IMAD R13, R3, 0x8, R10 ;  /* 0x00000008030d7824 */ /* 0x000fc800078e020a */
[----:B------:R-:W1:Y:S02]  /*d270*/  SYNCS.PHASECHK.TRANS64.TRYWAIT P1, [R13+URZ+0x88], R4 ;  /* 0x000088040d0075a7 */ /* 0x000e64000802017f */
[----:B-1----:R-:W-:Y:S05]  /*d280*/  @!P1 BRA `(.L_x_357) ;  /* 0x0000001400609947 */ /* 0x002fea0003800000 */
.L_x_390:
[----:B------:R-:W-:Y:S01]  /*d290*/  UPRMT UR7, UR21, 0x9910, URZ ;  /* 0x0000991015077896 */ /* 0x000fe2000800003f */
[----:B0-----:R0:W-:Y:S03]  /*d2a0*/  @!P2 SYNCS.ARRIVE.TRANS64 RZ, [R13+URZ], R5 ;  /* 0x000000050dffa9a7 */ /* 0x0011e6000800003f */
[----:B------:R-:W-:-:S06]  /*d2b0*/  UISETP.NE.AND UP0, UPT, UR7, 0x2, UPT ;  /* 0x000000020700788c */ /* 0x000fcc000bf05270 */
[----:B------:R-:W-:-:S13]  /*d2c0*/  PLOP3.LUT P1, PT, PT, PT, UP0, 0x80, 0x0 ;  /* 0x000000000000781c */ /* 0x000fda0003f2f008 */
[----:B0-----:R-:W-:Y:S05]  /*d2d0*/  @P1 BRA `(.L_x_358) ;  /* 0x0000000000041947 */ /* 0x001fea0003800000 */
[----:B------:R-:W-:Y:S01]  /*d2e0*/  BPT.TRAP 0x1 ;  /* 0x000000040000795c */ /* 0x000fe20000300000 */
.L_x_358:
[----:B------:R-:W-:Y:S05]  /*d2f0*/  @P0 BRA `(.L_x_359) ;  /* 0x0000000000040947 */ /* 0x000fea0003800000 */
[----:B------:R-:W-:Y:S01]  /*d300*/  BPT.TRAP 0x1 ;  /* 0x000000040000795c */ /* 0x000fe20000300000 */
.L_x_359:
[--C-:B-1----:R-:W-:Y:S01]  /*d310*/  IMAD R4, R3, 0x2000, R10.reuse ;  /* 0x0000200003047824 */ /* 0x102fe200078e020a */
[----:B------:R-:W-:Y:S01]  /*d320*/  R2UR UR9, R13 ;  /* 0x000000000d0972ca */ /* 0x000fe200000e0000 */
[----:B------:R-:W-:Y:S01]  /*d330*/  IMAD R10, R3, 0x1400, R10 ;  /* 0x00001400030a7824 */ /* 0x000fe200078e020a */
[----:B------:R-:W-:Y:S01]  /*d340*/  UIADD3 UR14, UP0, UR24, 0xf0, URZ ;  /* 0x000000f0180e7890 */ /* 0x000fe2000ff1e03f */
[----:B------:R-:W-:Y:S01]  /*d350*/  VIADD R14, R14, 0xffffffff ;  /* 0xffffffff0e0e7836 */ /* 0x000fe20000000000 */
[----:B------:R-:W-:Y:S01]  /*d360*/  R2UR UR7, R4 ;  /* 0x00000000040772ca */ /* 0x000fe200000e0000 */
[----:B------:R-:W-:Y:S01]  /*d370*/  UIADD3 UR28, UP1, UR24, 0x1f0, URZ ;  /* 0x000001f0181c7890 */ /* 0x000fe2000ff3e03f */
[----:B------:R-:W-:Y:S01]  /*d380*/  R2UR UR8, R10 ;  /* 0x000000000a0872ca */ /* 0x000fe200000e0000 */
[----:B------:R-:W-:Y:S01]  /*d390*/  UIADD3.X UR15, URZ, UR25, URZ, UP0, !UPT ;  /* 0x000000193f0f7290 */ /* 0x000fe200087fe43f */
[----:B------:R-:W-:Y:S01]  /*d3a0*/  R2UR UR11, R7 ;  /* 0x00000000070b72ca */ /* 0x000fe200000e0000 */
[----:B------:R-:W-:Y:S01]  /*d3b0*/  VIADD R3, R3, 0x1 ;  /* 0x0000000103037836 */ /* 0x000fe20000000000 */
[----:B------:R-:W-:Y:S01]  /*d3c0*/  R2UR UR10, R12 ;  /* 0x000000000c0a72ca */ /* 0x000fe200000e0000 */
[----:B------:R-:W-:Y:S01]  /*d3d0*/  UIADD3.X UR29, URZ, UR25, URZ, UP1, !UPT ;  /* 0x000000193f1d7290 */ /* 0x000fe20008ffe43f */
[----:B------:R-:W-:Y:S01]  /*d3e0*/  R2UR UR12, R11 ;  /* 0x000000000b0c72ca */ /* 0x000fe200000e0000 */
[----:B------:R-:W-:Y:S01]  /*d3f0*/  UMOV UR16, 0x0 ;  /* 0x0000000000107882 */ /* 0x000fe20000000000 */
[----:B------:R-:W-:Y:S01]  /*d400*/  R2UR UR20, R6 ;  /* 0x00000000061472ca */ /* 0x000fe200000e0000 */
[----:B------:R-:W-:Y:S01]  /*d410*/  UMOV UR17, 0x10000000 ;  /* 0x1000000000117882 */ /* 0x000fe20000000000 */
[----:B------:R-:W-:Y:S01]  /*d420*/  ISETP.GT.AND P3, PT, R14, 0x1, PT ;  /* 0x000000010e00780c */ /* 0x000fe20003f64270 */
[----:B------:R-:W-:Y:S01]  /*d430*/  UIADD3 UR7, UR7, 0x200, URZ ;  /* 0x0000020007077890 */ /* 0x000fe2000fffe03f */
[----:B------:R-:W-:Y:S01]  /*d440*/  ISETP.NE.AND P1, PT, R3, 0x11, PT ;  /* 0x000000110300780c */ /* 0x000fe20003f25270 */
[----:B------:R-:W-:Y:S01]  /*d450*/  UIADD3 UR18, UR8, 0x22200, URZ ;  /* 0x0002220008127890 */ /* 0x000fe2000fffe03f */
[----:B------:R-:W-:-:S02]  /*d460*/  VIADD R12, R12, 0x10 ;  /* 0x000000100c0c7836 */ /* 0x000fc40000000000 */
[----:B------:R-:W-:Y:S02]  /*d470*/  SEL R5, RZ, 0x1, P1 ;  /* 0x00000001ff057807 */ /* 0x000fe40000800000 */
[----:B------:R-:W-:Y:S01]  /*d480*/  UMOV UR8, UR7 ;  /* 0x0000000700087c82 */ /* 0x000fe20008000000 */
[----:B------:R-:W-:Y:S01]  /*d490*/  SEL R3, R3, RZ, P1 ;  /* 0x000000ff03037207 */ /* 0x000fe20000800000 */
[----:B------:R0:W-:Y:S01]  /*d4a0*/  UTMALDG.3D [UR8], [UR14], desc[UR16] ;  /* 0x000010080e0075b4 */ /* 0x0001e20008011000 */
[----:B------:R-:W-:Y:S01]  /*d4b0*/  LOP3.LUT R2, R2, R5, RZ, 0x3c, !PT ;  /* 0x0000000502027212 */ /* 0x000fe200078e3cff */
[----:B0-----:R-:W-:Y:S01]  /*d4c0*/  UMOV UR8, UR18 ;  /* 0x0000001200087c82 */ /* 0x001fe20008000000 */
[----:B------:R-:W-:Y:S02]  /*d4d0*/  UMOV UR11, UR20 ;  /* 0x00000014000b7c82 */ /* 0x000fe40008000000 */
[----:B------:R0:W-:Y:S02]  /*d4e0*/  UTMALDG.3D [UR8], [UR28], desc[UR16] ;  /* 0x000010081c0075b4 */ /* 0x0001e40008011000 */
[----:B0-----:R-:W-:Y:S05]  /*d4f0*/  @P3 BRA `(.L_x_360) ;  /* 0xfffffffc00443947 */ /* 0x001fea000383ffff */
.L_x_356:
[----:B------:R-:W-:Y:S05]  /*d500*/  BSYNC B1 ;  /* 0x0000000000017941 */ /* 0x000fea0003800000 */
.L_x_355:
[----:B------:R-:W-:Y:S01]  /*d510*/  LOP3.LUT P4, RZ, R9, 0xff, RZ, 0xc0, !PT ;  /* 0x000000ff09ff7812 */ /* 0x000fe2000788c0ff */
[----:B------:R-:W-:Y:S01]  /*d520*/  VIADD R8, R8, UR19 ;  /* 0x0000001308087c36 */ /* 0x000fe20008000000 */
[----:B------:R-:W-:Y:S01]  /*d530*/  ULDC.64 UR8, c[0x0][0x650] ;  /* 0x0001940000087ab9 */ /* 0x000fe20000000a00 */
[----:B------:R-:W-:Y:S01]  /*d540*/  IMAD.U32 R5, RZ, RZ, UR19 ;  /* 0x00000013ff057e24 */ /* 0x000fe2000f8e00ff */
[----:B------:R-:W-:Y:S01]  /*d550*/  UISETP.GE.U32.AND UP0, UPT, UR19, 0x11, UPT ;  /* 0x000000111300788c */ /* 0x000fe2000bf06070 */
[----:B------:R-:W-:Y:S01]  /*d560*/  BSSY B1, `(.L_x_361) ;  /* 0x000006e000017945 */ /* 0x000fe20003800000 */
[----:B------:R-:W-:Y:S01]  /*d570*/  ISETP.GT.U32.AND P1, PT, R8, 0x10, PT ;  /* 0x000000100800780c */ /* 0x000fe20003f24070 */
[----:B------:R-:W-:Y:S01]  /*d580*/  IMAD.MOV.U32 R11, RZ, RZ, -0x1 ;  /* 0xffffffffff0b7424 */ /* 0x000fe200078e00ff */
[----:B------:R-:W-:Y:S02]  /*d590*/  PRMT R9, RZ, 0x7610, R9 ;  /* 0x00007610ff097816 */ /* 0x000fe40000000009 */
[----:B------:R-:W-:-:S02]  /*d5a0*/  ISETP.LT.U32.AND P1, PT, R5, 0x11, P1 ;  /* 0x000000110500780c */ /* 0x000fc40000f21070 */
[----:B------:R-:W-:Y:S01]  /*d5b0*/  PLOP3.LUT P3, PT, PT, PT, UP0, 0x80, 0x0 ;  /* 0x000000000000781c */ /* 0x000fe20003f6f008 */
[----:B------:R-:W0:Y:S01]  /*d5c0*/  @P4 S2R R3, SR_CgaCtaId ;  /* 0x0000000000034919 */ /* 0x000e220000008800 */
[----:B------:R-:W-:-:S04]  /*d5d0*/  @P4 MOV R2, 0x400 ;  /* 0x0000040000024802 */ /* 0x000fc80000000f00 */
[----:B0-----:R-:W-:Y:S01]  /*d5e0*/  @P4 LEA R4, R3, R2, 0x18 ;  /* 0x0000000203044211 */ /* 0x001fe200078ec0ff */
[----:B------:R-:W-:-:S03]  /*d5f0*/  IMAD.WIDE.U32 R2, R8, -0xf0f0f0f, RZ ;  /* 0xf0f0f0f108027825 */ /* 0x000fc600078e00ff */
[----:B------:R0:W-:Y:S01]  /*d600*/  @P4 SYNCS.ARRIVE.TRANS64.A1T0 RZ, [R4+URZ+0x128], RZ ;  /* 0x000128ff04ff49a7 */ /* 0x0001e2000810003f */
[----:B------:R-:W-:Y:S02]  /*d610*/  IADD3 R16, P4, R16, UR22, RZ ;  /* 0x0000001610107c10 */ /* 0x000fe4000ff9e0ff */
[----:B------:R-:W-:Y:S02]  /*d620*/  SHF.R.U32.HI R5, RZ, 0x4, R3 ;  /* 0x00000004ff057819 */ /* 0x000fe40000011603 */
[----:B------:R-:W-:Y:S02]  /*d630*/  SEL R3, RZ, 0x1, !P1 ;  /* 0x00000001ff037807 */ /* 0x000fe40004800000 */
[----:B------:R-:W-:Y:S01]  /*d640*/  IADD3.X R17, R17, UR13, RZ, P4, !PT ;  /* 0x0000000d11117c10 */ /* 0x000fe2000a7fe4ff */
[----:B------:R-:W-:Y:S01]  /*d650*/  IMAD R8, R5, -0x11, R8 ;  /* 0xffffffef05087824 */ /* 0x000fe200078e0208 */
[----:B------:R-:W-:Y:S01]  /*d660*/  ISETP.GE.U32.AND P1, PT, R16, UR8, PT ;  /* 0x0000000810007c0c */ /* 0x000fe2000bf26070 */
[----:B0-----:R-:W-:Y:S01]  /*d670*/  IMAD.MOV.U32 R4, RZ, RZ, -0x1 ;  /* 0xffffffffff047424 */ /* 0x001fe200078e00ff */
[----:B------:R-:W-:Y:S01]  /*d680*/  LOP3.LUT R0, R0, R3, RZ, 0x3c, !PT ;  /* 0x0000000300007212 */ /* 0x000fe200078e3cff */
[----:B------:R-:W-:Y:S01]  /*d690*/  IMAD.MOV.U32 R3, RZ, RZ, -0x1 ;  /* 0xffffffffff037424 */ /* 0x000fe200078e00ff */
[----:B------:R-:W-:-:S02]  /*d6a0*/  ISETP.GE.U32.AND.EX P1, PT, R17, UR9, PT, P1 ;  /* 0x0000000911007c0c */ /* 0x000fc4000bf26110 */
[----:B------:R-:W-:Y:S02]  /*d6b0*/  @P3 LOP3.LUT R0, R0, 0x1, R5, 0x78, !PT ;  /* 0x0000000100003812 */ /* 0x000fe400078e7805 */
[----:B------:R-:W-:-:S09]  /*d6c0*/  PRMT R2, RZ, 0x7610, R2 ;  /* 0x00007610ff027816 */ /* 0x000fd20000000002 */
[----:B------:R-:W-:Y:S05]  /*d6d0*/  @P1 BRA `(.L_x_362) ;  /* 0x0000000400581947 */ /* 0x000fea0003800000 */
[----:B------:R-:W-:Y:S01]  /*d6e0*/  ULDC.64 UR8, c[0x0][0x628] ;  /* 0x00018a0000087ab9 */ /* 0x000fe20000000a00 */
[----:B------:R-:W0:Y:S01]  /*d6f0*/  S2R R12, SR_CTAID.X ;  /* 0x00000000000c7919 */ /* 0x000e220000002500 */
[----:B------:R-:W-:Y:S01]  /*d700*/  ISETP.NE.U32.AND P1, PT, RZ, UR8, PT ;  /* 0x00000008ff007c0c */ /* 0x000fe2000bf25070 */
[----:B------:R-:W-:Y:S01]  /*d710*/  ULDC UR10, c[0x0][0x630] ;  /* 0x00018c00000a7ab9 */ /* 0x000fe20000000800 */
[----:B------:R-:W-:Y:S01]  /*d720*/  IMAD.MOV.U32 R2, RZ, RZ, R16 ;  /* 0x000000ffff027224 */ /* 0x000fe200078e0010 */
[----:B------:R-:W1:Y:S01]  /*d730*/  S2R R10, SR_CTAID.Y ;  /* 0x00000000000a7919 */ /* 0x000e620000002600 */
[----:B------:R-:W-:Y:S01]  /*d740*/  ISETP.NE.AND.EX P1, PT, RZ, UR9, PT, P1 ;  /* 0x00000009ff007c0c */ /* 0x000fe2000bf25310 */
[----:B------:R-:W-:-:S12]  /*d750*/  IMAD.MOV.U32 R3, RZ, RZ, R17 ;  /* 0x000000ffff037224 */ /* 0x000fd800078e0011 */
[----:B------:R-:W-:Y:S05]  /*d760*/  @!P1 BRA `(.L_x_363) ;  /* 0x0000000000289947 */ /* 0x000fea0003800000 */
[----:B------:R-:W-:Y:S02]  /*d770*/  ULDC UR7, c[0x0][0x634] ;  /* 0x00018d0000077ab9 */ /* 0x000fe40000000800 */
[----:B------:R-:W-:-:S05]  /*d780*/  IADD3 R7, P1, R16, UR7, RZ ;  /* 0x0000000710077c10 */ /* 0x000fca000ff3e0ff */
[----:B------:R-:W-:-:S04]  /*d790*/  IMAD.X R11, RZ, RZ, R17, P1 ;  /* 0x000000ffff0b7224 */ /* 0x000fc800008e0611 */
[----:B------:R-:W-:-:S04]  /*d7a0*/  IMAD.WIDE.U32 R4, R11, UR8, RZ ;  /* 0x000000080b047c25 */ /* 0x000fc8000f8e00ff */
[----:B------:R-:W-:-:S04]  /*d7b0*/  IMAD.WIDE.U32 R4, P1, R7, UR9, R4 ;  /* 0x0000000907047c25 */ /* 0x000fc8000f820004 */
[----:B------:R-:W-:-:S04]  /*d7c0*/  IMAD.WIDE.U32 R6, R7, UR8, RZ ;  /* 0x0000000807067c25 */ /* 0x000fc8000f8e00ff */
[----:B------:R-:W-:Y:S01]  /*d7d0*/  IMAD.X R3, RZ, RZ, RZ, P1 ;  /* 0x000000ffff037224 */ /* 0x000fe200008e06ff */
[----:B------:R-:W-:Y:S01]  /*d7e0*/  IADD3 RZ, P1, R7, R4, RZ ;  /* 0x0000000407ff7210 */ /* 0x000fe20007f3e0ff */
[----:B------:R-:W-:-:S04]  /*d7f0*/  IMAD.MOV.U32 R2, RZ, RZ, R5 ;  /* 0x000000ffff027224 */ /* 0x000fc800078e0005 */
[----:B------:R-:W-:-:S08]  /*d800*/  IMAD.WIDE.U32.X R2, R11, UR9, R2, P1 ;  /* 0x000000090b027c25 */ /* 0x000fd000088e0402 */
.L_x_363:
[--C-:B------:R-:W-:Y:S01]  /*d810*/  SHF.R.U64 R11, R2, UR10, R3.reuse ;  /* 0x0000000a020b7c19 */ /* 0x100fe20008001203 */
[----:B------:R-:W-:Y:S01]  /*d820*/  ULDC.64 UR8, c[0x0][0x620] ;  /* 0x0001880000087ab9 */ /* 0x000fe20000000a00 */
[----:B------:R-:W-:Y:S01]  /*d830*/  SHF.R.U32.HI R2, RZ, UR10, R3 ;  /* 0x0000000aff027c19 */ /* 0x000fe20008011603 */
[----:B------:R-:W-:Y:S01]  /*d840*/  ULDC UR7, c[0x0][0x150] ;  /* 0x0000540000077ab9 */ /* 0x000fe20000000800 */
[----:B------:R-:W-:Y:S01]  /*d850*/  IADD3 R5, P1, RZ, -R11, RZ ;  /* 0x8000000bff057210 */ /* 0x000fe20007f3e0ff */
[----:B------:R-:W2:Y:S01]  /*d860*/  LDC R7, c[0x0][0x144] ;  /* 0x00005100ff077b82 */ /* 0x000ea20000000800 */
[----:B------:R-:W-:Y:S01]  /*d870*/  ULDC.64 UR10, c[0x0][0x640] ;  /* 0x00019000000a7ab9 */ /* 0x000fe20000000a00 */
[----:B------:R-:W-:Y:S02]  /*d880*/  UISETP.NE.AND UP0, UPT, UR39, URZ, UPT ;  /* 0x0000003f2700728c */ /* 0x000fe4000bf05270 */
[----:B------:R-:W-:Y:S01]  /*d890*/  IMAD.X R2, RZ, RZ, ~R2, P1 ;  /* 0x000000ffff027224 */ /* 0x000fe200008e0e02 */
[----:B------:R-:W-:-:S03]  /*d8a0*/  ISETP.NE.U32.AND P1, PT, RZ, UR10, PT ;  /* 0x0000000aff007c0c */ /* 0x000fc6000bf25070 */
[----:B------:R-:W-:Y:S01]  /*d8b0*/  IMAD R4, R2, UR8, RZ ;  /* 0x0000000802047c24 */ /* 0x000fe2000f8e02ff */
[----:B------:R-:W3:Y:S01]  /*d8c0*/  LDC R15, c[0x0][0x148] ;  /* 0x00005200ff0f7b82 */ /* 0x000ee20000000800 */
[C---:B------:R-:W-:Y:S01]  /*d8d0*/  IMAD.WIDE.U32 R2, R5.reuse, UR8, R16 ;  /* 0x0000000805027c25 */ /* 0x040fe2000f8e0010 */
[----:B------:R-:W-:Y:S01]  /*d8e0*/  ULDC UR8, c[0x0][0x154] ;  /* 0x0000550000087ab9 */ /* 0x000fe20000000800 */
[----:B------:R-:W-:Y:S02]  /*d8f0*/  ISETP.NE.AND.EX P1, PT, RZ, UR11, PT, P1 ;  /* 0x0000000bff007c0c */ /* 0x000fe4000bf25310 */
[----:B------:R-:W-:Y:S01]  /*d900*/  IMAD R5, R5, UR9, R4 ;  /* 0x0000000905057c24 */ /* 0x000fe2000f8e0204 */
[----:B0-----:R-:W-:Y:S01]  /*d910*/  I2FP.F32.U32 R4, R12 ;  /* 0x0000000c00047245 */ /* 0x001fe20000201000 */
[----:B------:R-:W-:Y:S01]  /*d920*/  ULDC UR9, c[0x0][0x608] ;  /* 0x0001820000097ab9 */ /* 0x000fe20000000800 */
[----:B------:R-:W-:Y:S01]  /*d930*/  PLOP3.LUT P3, PT, PT, PT, UP0, 0x80, 0x0 ;  /* 0x000000000000781c */ /* 0x000fe20003f6f008 */
[----:B------:R-:W-:-:S02]  /*d940*/  IMAD.IADD R3, R3, 0x1, R5 ;  /* 0x0000000103037824 */ /* 0x000fc400078e0205 */
[----:B------:R-:W-:Y:S01]  /*d950*/  FMUL R4, R4, UR7 ;  /* 0x0000000704047c20 */ /* 0x000fe20008400000 */
[----:B------:R-:W-:Y:S02]  /*d960*/  ULDC UR7, c[0x0][0x618] ;  /* 0x0001860000077ab9 */ /* 0x000fe40000000800 */
[--C-:B------:R-:W-:Y:S02]  /*d970*/  SHF.R.U64 R13, R2, UR7, R3.reuse ;  /* 0x00000007020d7c19 */ /* 0x100fe40008001203 */
[----:B-1----:R-:W-:Y:S01]  /*d980*/  I2FP.F32.U32 R2, R10 ;  /* 0x0000000a00027245 */ /* 0x002fe20000201000 */
[----:B------:R-:W0:Y:S04]  /*d990*/  F2I.U32.TRUNC.NTZ R4, R4 ;  /* 0x0000000400047305 */ /* 0x000e28000020f000 */
[----:B------:R-:W-:Y:S01]  /*d9a0*/  FMUL R5, R2, UR8 ;  /* 0x0000000802057c20 */ /* 0x000fe20008400000 */
[----:B------:R-:W-:Y:S01]  /*d9b0*/  SHF.R.U32.HI R2, RZ, UR7, R3 ;  /* 0x00000007ff027c19 */ /* 0x000fe20008011603 */
[----:B------:R-:W-:-:S02]  /*d9c0*/  ULDC UR7, c[0x0][0x658] ;  /* 0x0001960000077ab9 */ /* 0x000fc40000000800 */
[----:B------:R1:W4:Y:S01]  /*d9d0*/  F2I.U32.TRUNC.NTZ R20, R5 ;  /* 0x0000000500147305 */ /* 0x000322000020f000 */
[--C-:B------:R-:W-:Y:S02]  /*d9e0*/  SHF.R.U64 R18, R13, UR9, R2.reuse ;  /* 0x000000090d127c19 */ /* 0x100fe40008001202 */
[----:B------:R-:W-:-:S04]  /*d9f0*/  SHF.R.U32.HI R3, RZ, UR9, R2 ;  /* 0x00000009ff037c19 */ /* 0x000fc80008011602 */
[--C-:B------:R-:W-:Y:S01]  /*da00*/  SHF.R.U64 R14, R18, UR7, R3.reuse ;  /* 0x00000007120e7c19 */ /* 0x100fe20008001203 */
[----:B0-----:R-:W-:Y:S01]  /*da10*/  IMAD.MOV R4, RZ, RZ, -R4 ;  /* 0x000000ffff047224 */ /* 0x001fe200078e0a04 */
[----:B------:R-:W-:-:S03]  /*da20*/  SHF.R.U32.HI R3, RZ, UR7, R3 ;  /* 0x00000007ff037c19 */ /* 0x000fc60008011603 */
[----:B--2---:R-:W-:Y:S02]  /*da30*/  IMAD R12, R7, R4, R12 ;  /* 0x00000004070c7224 */ /* 0x004fe400078e020c */
[----:B------:R-:W-:Y:S01]  /*da40*/  IMAD.MOV.U32 R2, RZ, RZ, R14 ;  /* 0x000000ffff027224 */ /* 0x000fe200078e000e */
[----:B-1--4-:R-:W-:Y:S06]  /*da50*/  @!P1 BRA `(.L_x_364) ;  /* 0x0000000000289947 */ /* 0x012fec0003800000 */
        /* <DEDUP_REMOVED lines=10> */
.L_x_364:
[----:B------:R-:W-:Y:S01]  /*db00*/  ULDC UR7, c[0x0][0x648] ;  /* 0x0001920000077ab9 */ /* 0x000fe20000000800 */
[----:B------:R-:W-:Y:S01]  /*db10*/  IMAD.MOV R20, RZ, RZ, -R20 ;  /* 0x000000ffff147224 */ /* 0x000fe200078e0a14 */
[----:B------:R-:W-:Y:S01]  /*db20*/  SHF.R.U64 R3, R2, UR7, R3 ;  /* 0x0000000702037c19 */ /* 0x000fe20008001203 */
[----:B------:R-:W-:Y:S01]  /*db30*/  ULDC UR7, c[0x0][0x638] ;  /* 0x00018e0000077ab9 */ /* 0x000fe20000000800 */
[----:B------:R-:W-:Y:S01]  /*db40*/  LOP3.LUT R2, R18, UR6, RZ, 0xc0, !PT ;  /* 0x0000000612027c12 */ /* 0x000fe2000f8ec0ff */
[----:B------:R-:W-:Y:S01]  /*db50*/  UISETP.NE.AND UP0, UPT, UR39, URZ, UPT ;  /* 0x0000003f2700728c */ /* 0x000fe2000bf05270 */
[----:B------:R-:W-:Y:S01]  /*db60*/  LOP3.LUT R13, R13, UR4, RZ, 0xc0, !PT ;  /* 0x000000040d0d7c12 */ /* 0x000fe2000f8ec0ff */
[----:B------:R-:W-:Y:S01]  /*db70*/  IMAD.MOV R5, RZ, RZ, -R3 ;  /* 0x000000ffff057224 */ /* 0x000fe200078e0a03 */
[----:B------:R-:W-:Y:S01]  /*db80*/  ULDC UR8, c[0x0][0x610] ;  /* 0x0001840000087ab9 */ /* 0x000fe20000000800 */
[----:B---3--:R-:W-:Y:S02]  /*db90*/  @P3 IMAD R12, R15, R20, R10 ;  /* 0x000000140f0c3224 */ /* 0x008fe400078e020a */
[----:B------:R-:W-:Y:S01]  /*dba0*/  IMAD R3, R3, UR5, R2 ;  /* 0x0000000503037c24 */ /* 0x000fe2000f8e0202 */
[----:B------:R-:W-:Y:S01]  /*dbb0*/  PLOP3.LUT P1, PT, PT, PT, UP0, 0x40, 0x0 ;  /* 0x000000000000781c */ /* 0x000fe20003f2e808 */
[----:B------:R-:W-:Y:S01]  /*dbc0*/  IMAD R14, R5, UR7, R14 ;  /* 0x00000007050e7c24 */ /* 0x000fe2000f8e020e */
[----:B------:R-:W-:Y:S01]  /*dbd0*/  ULDC UR7, c[0x0][0x600] ;  /* 0x0001800000077ab9 */ /* 0x000fe20000000800 */
[----:B------:R-:W-:Y:S01]  /*dbe0*/  IMAD R3, R3, UR8, R12 ;  /* 0x0000000803037c24 */ /* 0x000fe2000f8e020c */
[----:B------:R-:W-:Y:S01]  /*dbf0*/  PLOP3.LUT P3, PT, PT, PT, UP0, 0x40, 0x0 ;  /* 0x000000000000781c */ /* 0x000fe20003f6e808 */
[----:B------:R-:W-:-:S02]  /*dc00*/  IMAD R14, R14, UR7, R13 ;  /* 0x000000070e0e7c24 */ /* 0x000fc4000f8e020d */
[----:B------:R-:W-:-:S03]  /*dc10*/  IMAD.MOV.U32 R2, RZ, RZ, 0x1 ;  /* 0x00000001ff027424 */ /* 0x000fc600078e00ff */
[----:B------:R-:W-:Y:S02]  /*dc20*/  SEL R4, R14, R3, P1 ;  /* 0x000000030e047207 */ /* 0x000fe40000800000 */
[----:B------:R-:W-:-:S07]  /*dc30*/  SEL R3, R3, R14, P3 ;  /* 0x0000000e03037207 */ /* 0x000fce0001800000 */
.L_x_362:
[----:B------:R-:W-:Y:S05]  /*dc40*/  BSYNC B1 ;  /* 0x0000000000017941 */ /* 0x000fea0003800000 */
.L_x_361:
[----:B------:R-:W-:-:S13]  /*dc50*/  LOP3.LUT P1, RZ, R2, 0xff, RZ, 0xc0, !PT ;  /* 0x000000ff02ff7812 */ /* 0x000fda000782c0ff */
[----:B------:R-:W-:Y:S05]  /*dc60*/  @P1 BRA `(.L_x_365) ;  /* 0xfffffff400341947 */ /* 0x000fea000383ffff */
[----:B------:R-:W-:Y:S05]  /*dc70*/  BSYNC B0 ;  /* 0x0000000000007941 */ /* 0x000fea0003800000 */
.L_x_353:
[----:B------:R-:W-:-:S03]  /*dc80*/  UMOV UR7, 0xffffffff ;  /* 0xffffffff00077882 */ /* 0x000fc60000000000 */
[----:B------:R-:W-:Y:S05]  /*dc90*/  BRA.DIV UR7, `(.L_x_366) ;  /* 0x0000000a07f07947 */ /* 0x000fea000b800000 */
[----:B------:R-:W-:-:S13]  /*dca0*/  ELECT P6, URZ, PT ;  /* 0x00000000003f782f */ /* 0x000fda00038c0000 */
.L_x_393:
[----:B------:R-:W-:Y:S04]  /*dcb0*/  BSSY B0, `(.L_x_367) ;  /* 0x00000a1000007945 */ /* 0x000fe80003800000 */
[----:B------:R-:W-:Y:S05]  /*dcc0*/  @!P6 BRA `(.L_x_368) ;  /* 0x00000008007ce947 */ /* 0x000fea0003800000 */
[----:B------:R-:W-:-:S04]  /*dcd0*/  ULOP3.LUT UR7, UR38, 0x2, URZ, 0xfc, !UPT ;  /* 0x0000000226077892 */ /* 0x000fc8000f8efc3f */
[----:B------:R-:W-:-:S06]  /*dce0*/  UISETP.NE.AND UP0, UPT, UR7, 0x3, UPT ;  /* 0x000000030700788c */ /* 0x000fcc000bf05270 */
[----:B------:R-:W-:-:S13]  /*dcf0*/  PLOP3.LUT P0, PT, PT, PT, UP0, 0x80, 0x0 ;  /* 0x000000000000781c */ /* 0x000fda0003f0f008 */
[----:B------:R-:W-:Y:S05]  /*dd00*/  @!P0 BRA `(.L_x_369) ;  /* 0x0000000000048947 */ /* 0x000fea0003800000 */
[----:B------:R-:W-:Y:S01]  /*dd10*/  BPT.TRAP 0x1 ;  /* 0x000000040000795c */ /* 0x000fe20000300000 */
.L_x_369:
[----:B------:R-:W0:Y:S01]  /*dd20*/  S2R R3, SR_CgaCtaId ;  /* 0x0000000000037919 */ /* 0x000e220000008800 */
[----:B------:R-:W-:-:S04]  /*dd30*/  MOV R2, 0x400 ;  /* 0x0000040000027802 */ /* 0x000fc80000000f00 */
[----:B0-----:R-:W-:Y:S02]  /*dd40*/  LEA R3, R3, R2, 0x18 ;  /* 0x0000000203037211 */ /* 0x001fe400078ec0ff */
[----:B------:R-:W-:-:S03]  /*dd50*/  SHF.L.U32 R2, R0, 0x1f, RZ ;  /* 0x0000001f00027819 */ /* 0x000fc600000006ff */
[----:B------:R-:W-:-:S04]  /*dd60*/  VIADD R3, R3, 0x88 ;  /* 0x0000008803037836 */ /* 0x000fc80000000000 */
[C---:B------:R-:W-:Y:S02]  /*dd70*/  IMAD R7, R8.reuse, 0x8, R3 ;  /* 0x0000000808077824 */ /* 0x040fe400078e0203 */
[----:B------:R-:W-:Y:S02]  /*dd80*/  VIADD R8, R8, 0x1 ;  /* 0x0000000108087836 */ /* 0x000fe40000000000 */
[----:B------:R-:W0:Y:S03]  /*dd90*/  SYNCS.PHASECHK.TRANS64.TRYWAIT P0, [R7+URZ], R2 ;  /* 0x00000002070075a7 */ /* 0x000e26000800017f */
[----:B------:R-:W-:-:S04]  /*dda0*/  ISETP.NE.AND P1, PT, R8, 0x11, PT ;  /* 0x000000110800780c */ /* 0x000fc80003f25270 */
[----:B------:R-:W-:Y:S02]  /*ddb0*/  SEL R5, RZ, 0x1, P1 ;  /* 0x00000001ff057807 */ /* 0x000fe40000800000 */
[----:B------:R-:W-:Y:S02]  /*ddc0*/  SEL R8, R8, RZ, P1 ;  /* 0x000000ff08087207 */ /* 0x000fe40000800000 */
[----:B------:R-:W-:-:S03]  /*ddd0*/  LOP3.LUT R5, R0, R5, RZ, 0x3c, !PT ;  /* 0x0000000500057212 */ /* 0x000fc600078e3cff */
[----:B------:R-:W-:Y:S01]  /*dde0*/  IMAD R9, R8, 0x8, R3 ;  /* 0x0000000808097824 */ /* 0x000fe200078e0203 */
[----:B------:R-:W-:Y:S01]  /*ddf0*/  SHF.L.U32 R4, R5, 0x1f, RZ ;  /* 0x0000001f05047819 */ /* 0x000fe200000006ff */
[----:B0-----:R-:W-:Y:S06]  /*de00*/  @!P0 BRA `(.L_x_370) ;  /* 0x0000000800b48947 */ /* 0x001fec0003800000 */
.L_x_394:
[----:B------:R-:W1:Y:S01]  /*de10*/  SYNCS.PHASECHK.TRANS64.TRYWAIT P0, [R9+URZ], R4 ;  /* 0x00000004090075a7 */ /* 0x000e62000800017f */
[----:B------:R-:W-:-:S05]  /*de20*/  VIADD R0, R8, 0x1 ;  /* 0x0000000108007836 */ /* 0x000fca0000000000 */
[----:B------:R-:W-:-:S04]  /*de30*/  ISETP.NE.AND P1, PT, R0, 0x11, PT ;  /* 0x000000110000780c */ /* 0x000fc80003f25270 */
[----:B0-----:R-:W-:Y:S02]  /*de40*/  SEL R2, RZ, 0x1, P1 ;  /* 0x00000001ff027807 */ /* 0x001fe40000800000 */
[----:B------:R-:W-:Y:S02]  /*de50*/  SEL R0, R0, RZ, P1 ;  /* 0x000000ff00007207 */ /* 0x000fe40000800000 */
[----:B------:R-:W-:-:S03]  /*de60*/  LOP3.LUT R7, R5, R2, RZ, 0x3c, !PT ;  /* 0x0000000205077212 */ /* 0x000fc600078e3cff */
[----:B------:R-:W-:Y:S01]  /*de70*/  IMAD R6, R0, 0x8, R3 ;  /* 0x0000000800067824 */ /* 0x000fe200078e0203 */
[----:B------:R-:W-:Y:S01]  /*de80*/  SHF.L.U32 R5, R7, 0x1f, RZ ;  /* 0x0000001f07057819 */ /* 0x000fe200000006ff */
[----:B-1----:R-:W-:Y:S06]  /*de90*/  @!P0 BRA `(.L_x_371) ;  /* 0x0000000800a48947 */ /* 0x002fec0003800000 */
.L_x_395:
[----:B------:R-:W1:Y:S01]  /*dea0*/  SYNCS.PHASECHK.TRANS64.TRYWAIT P0, [R6+URZ], R5 ;  /* 0x00000005060075a7 */ /* 0x000e62000800017f */
[----:B------:R-:W-:-:S05]  /*deb0*/  VIADD R0, R0, 0x1 ;  /* 0x0000000100007836 */ /* 0x000fca0000000000 */
[----:B------:R-:W-:-:S04]  /*dec0*/  ISETP.NE.AND P1, PT, R0, 0x11, PT ;  /* 0x000000110000780c */ /* 0x000fc80003f25270 */
[----:B------:R-:W-:Y:S02]  /*ded0*/  SEL R2, RZ, 0x1, P1 ;  /* 0x00000001ff027807 */ /* 0x000fe40000800000 */
[----:B------:R-:W-:Y:S02]  /*dee0*/  SEL R0, R0, RZ, P1 ;  /* 0x000000ff00007207 */ /* 0x000fe40000800000 */
[----:B------:R-:W-:-:S03]  /*def0*/  LOP3.LUT R7, R7, R2, RZ, 0x3c, !PT ;  /* 0x0000000207077212 */ /* 0x000fc600078e3cff */
[----:B0-----:R-:W-:Y:S01]  /*df00*/  IMAD R9, R0, 0x8, R3 ;  /* 0x0000000800097824 */ /* 0x001fe200078e0203 */
[----:B------:R-:W-:Y:S01]  /*df10*/  SHF.L.U32 R4, R7, 0x1f, RZ ;  /* 0x0000001f07047819 */ /* 0x000fe200000006ff */
[----:B-1----:R-:W-:Y:S06]  /*df20*/  @!P0 BRA `(.L_x_372) ;  /* 0x0000000800948947 */ /* 0x002fec0003800000 */
.L_x_396:
        /* <DEDUP_REMOVED lines=9> */
.L_x_397:
        /* <DEDUP_REMOVED lines=9> */
.L_x_398:
        /* <DEDUP_REMOVED lines=9> */
.L_x_399:
        /* <DEDUP_REMOVED lines=9> */
.L_x_400:
        /* <DEDUP_REMOVED lines=9> */
.L_x_401:
        /* <DEDUP_REMOVED lines=9> */
.L_x_402:
        /* <DEDUP_REMOVED lines=9> */
.L_x_403:
        /* <DEDUP_REMOVED lines=9> */
.L_x_404:
        /* <DEDUP_REMOVED lines=9> */
.L_x_405:
        /* <DEDUP_REMOVED lines=9> */
.L_x_406:
        /* <DEDUP_REMOVED lines=9> */
.L_x_407:
        /* <DEDUP_REMOVED lines=9> */
.L_x_408:
[----:B------:R-:W1:Y:S01]  /*e5f0*/  SYNCS.PHASECHK.TRANS64.TRYWAIT P0, [R9+URZ], R4 ;  /* 0x00000004090075a7 */ /* 0x000e62000800017f */
[----:B------:R-:W-:-:S05]  /*e600*/  VIADD R0, R0, 0x1 ;  /* 0x0000000100007836 */ /* 0x000fca0000000000 */
[----:B------:R-:W-:-:S04]  /*e610*/  ISETP.NE.AND P1, PT, R0, 0x11, PT ;  /* 0x000000110000780c */ /* 0x000fc80003f25270 */
[----:B------:R-:W-:Y:S02]  /*e620*/  SEL R2, RZ, 0x1, P1 ;  /* 0x00000001ff027807 */ /* 0x000fe40000800000 */
[----:B------:R-:W-:Y:S02]  /*e630*/  SEL R0, R0, RZ, P1 ;  /* 0x000000ff00007207 */ /* 0x000fe40000800000 */
[----:B------:R-:W-:Y:S01]  /*e640*/  LOP3.LUT R2, R7, R2, RZ, 0x3c, !PT ;  /* 0x0000000207027212 */ /* 0x000fe200078e3cff */
[----:B-1----:R-:W-:Y:S06]  /*e650*/  @!P0 BRA `(.L_x_385) ;  /* 0x0000000400cc8947 */ /* 0x002fec0003800000 */
.L_x_409:
[----:B------:R-:W-:Y:S01]  /*e660*/  IMAD R3, R0, 0x8, R3 ;  /* 0x0000000800037824 */ /* 0x000fe200078e0203 */
[----:B------:R-:W-:-:S07]  /*e670*/  SHF.L.U32 R0, R2, 0x1f, RZ ;  /* 0x0000001f02007819 */ /* 0x000fce00000006ff */
.L_x_386:
[----:B--2---:R2:W3:Y:S02]  /*e680*/  SYNCS.PHASECHK.TRANS64.TRYWAIT P0, [R3+URZ], R0 ;  /* 0x00000000030075a7 */ /* 0x0044e4000800017f */
[----:B---3--:R-:W-:Y:S05]  /*e690*/  @!P0 NANOSLEEP.SYNCS 0x989680 ;  /* 0x009896800000895d */ /* 0x008fea0003900000 */
[----:B------:R-:W3:Y:S02]  /*e6a0*/  @!P0 SYNCS.PHASECHK.TRANS64 P0, [R3+URZ], R0 ;  /* 0x00000000030085a7 */ /* 0x000ee4000800007f */
[----:B---3--:R-:W-:Y:S05]  /*e6b0*/  @!P0 BRA `(.L_x_386) ;  /* 0xfffffffc00f08947 */ /* 0x008fea000383ffff */
.L_x_368:
[----:B------:R-:W-:Y:S05]  /*e6c0*/  BSYNC B0 ;  /* 0x0000000000007941 */ /* 0x000fea0003800000 */
.L_x_367:
[----:B------:R-:W-:Y:S05]  /*e6d0*/  EXIT ;  /* 0x000000000000794d */ /* 0x000fea0003800000 */
.L_x_18:
[----:B----4-:R4:W0:Y:S02]  /*e6e0*/  SYNCS.PHASECHK.TRANS64.TRYWAIT P1, [R3+URZ], R0 ;  /* 0x00000000030075a7 */ /* 0x010824000802017f */
[----:B0-----:R-:W-:Y:S05]  /*e6f0*/  @!P1 NANOSLEEP.SYNCS 0x989680 ;  /* 0x009896800000995d */ /* 0x001fea0003900000 */
[----:B------:R-:W0:Y:S02]  /*e700*/  @!P1 SYNCS.PHASECHK.TRANS64 P1, [R3+URZ], R0 ;  /* 0x00000000030095a7 */ /* 0x000e24000802007f */
[----:B0-----:R-:W-:Y:S05]  /*e710*/  @!P1 BRA `(.L_x_18) ;  /* 0xfffffffc00f09947 */ /* 0x001fea000383ffff */
[----:B------:R-:W-:Y:S05]  /*e720*/  BRA `(.L_x_17) ;  /* 0xffffff2c009c7947 */ /* 0x000fea000383ffff */
.L_x_23:
[----:B-1----:R-:W-:-:S04]  /*e730*/  IMAD.U32 R5, RZ, RZ, UR4 ;  /* 0x00000004ff057e24 */ /* 0x002fc8000f8e00ff */
[----:B------:R1:W3:Y:S03]  /*e740*/  SYNCS.PHASECHK.TRANS64.TRYWAIT P1, [R5+URZ], R4 ;  /* 0x00000004050075a7 */ /* 0x0002e6000802017f */
[----:B---3--:R-:W-:Y:S05]  /*e750*/  @!P1 NANOSLEEP.SYNCS 0x989680 ;  /* 0x009896800000995d */ /* 0x008fea0003900000 */
[----:B------:R-:W3:Y:S02]  /*e760*/  @!P1 SYNCS.PHASECHK.TRANS64 P1, [R5+URZ], R4 ;  /* 0x00000004050095a7 */ /* 0x000ee4000802007f */
[----:B---3--:R-:W-:Y:S05]  /*e770*/  @!P1 BRA `(.L_x_23) ;  /* 0xfffffffc00ec9947 */ /* 0x008fea000383ffff */
[----:B------:R-:W-:Y:S05]  /*e780*/  BRA `(.L_x_22) ;  /* 0xffffff3000f47947 */ /* 0x000fea000383ffff */
.L_x_354:
[----:B------:R-:W-:Y:S01]  /*e790*/  BSSY B1, `(.L_x_387) ;  /* 0x0000006000017945 */ /* 0x000fe20003800000 */
[----:B------:R-:W-:-:S07]  /*e7a0*/  IMAD.MOV.U32 R15, RZ, RZ, -0x1 ;  /* 0xffffffffff0f7424 */ /* 0x000fce00078e00ff */
[----:B------:R-:W-:Y:S05]  /*e7b0*/  WARPSYNC.COLLECTIVE R15, `(.L_x_388) ;  /* 0x000000000f0c7348 */ /* 0x000fea0003c00000 */
[----:B------:R-:W-:Y:S02]  /*e7c0*/  ELECT P6, UR62, PT ;  /* 0x00000000003e782f */ /* 0x000fe400038c0000 */
[----:B------:R-:W-:Y:S01]  /*e7d0*/  MOV R14, UR62 ;  /* 0x0000003e000e7c02 */ /* 0x000fe20008000f00 */
[----:B------:R-:W-:Y:S10]  /*e7e0*/  ENDCOLLECTIVE ;  /* 0x000000000000791b */ /* 0x000ff40003800000 */
.L_x_388:
[----:B------:R-:W-:Y:S05]  /*e7f0*/  BSYNC B1 ;  /* 0x0000000000017941 */ /* 0x000fea0003800000 */
.L_x_387:
[----:B------:R-:W-:Y:S05]  /*e800*/  BRA `(.L_x_389) ;  /* 0xffffffe800587947 */ /* 0x000fea000383ffff */
.L_x_357:
[----:B-1----:R1:W2:Y:S02]  /*e810*/  SYNCS.PHASECHK.TRANS64.TRYWAIT P1, [R13+URZ+0x88], R4 ;  /* 0x000088040d0075a7 */ /* 0x0022a4000802017f */
[----:B--2---:R-:W-:Y:S05]  /*e820*/  @!P1 NANOSLEEP.SYNCS 0x989680 ;  /* 0x009896800000995d */ /* 0x004fea0003900000 */
[----:B------:R-:W2:Y:S02]  /*e830*/  @!P1 SYNCS.PHASECHK.TRANS64 P1, [R13+URZ+0x88], R4 ;  /* 0x000088040d0095a7 */ /* 0x000ea4000802007f */
[----:B--2---:R-:W-:Y:S05]  /*e840*/  @!P1 BRA `(.L_x_357) ;  /* 0xfffffffc00f09947 */ /* 0x004fea000383ffff */
[----:B------:R-:W-:Y:S05]  /*e850*/  BRA `(.L_x_390) ;  /* 0xffffffe8008c7947 */ /* 0x000fea000383ffff */
.L_x_366:
[----:B------:R-:W-:Y:S01]  /*e860*/  BSSY B0, `(.L_x_391) ;  /* 0x0000006000007945 */ /* 0x000fe20003800000 */
[----:B------:R-:W-:-:S07]  /*e870*/  IMAD.MOV.U32 R15, RZ, RZ, -0x1 ;  /* 0xffffffffff0f7424 */ /* 0x000fce00078e00ff */
[----:B------:R-:W-:Y:S05]  /*e880*/  WARPSYNC.COLLECTIVE R15, `(.L_x_392) ;  /* 0x000000000f0c7348 */ /* 0x000fea0003c00000 */
[----:B------:R-:W-:Y:S02]  /*e890*/  ELECT P6, UR62, PT ;  /* 0x00000000003e782f */ /* 0x000fe400038c0000 */
[----:B------:R-:W-:Y:S01]  /*e8a0*/  MOV R14, UR62 ;  /* 0x0000003e000e7c02 */ /* 0x000fe20008000f00 */
[----:B------:R-:W-:Y:S10]  /*e8b0*/  ENDCOLLECTIVE ;  /* 0x000000000000791b */ /* 0x000ff40003800000 */
.L_x_392:
[----:B------:R-:W-:Y:S05]  /*e8c0*/  BSYNC B0 ;  /* 0x0000000000007941 */ /* 0x000fea0003800000 */
.L_x_391:
[----:B------:R-:W-:Y:S05]  /*e8d0*/  BRA `(.L_x_393) ;  /* 0xfffffff000f47947 */ /* 0x000fea000383ffff */
.L_x_370:
[----:B0-----:R0:W1:Y:S02]  /*e8e0*/  SYNCS.PHASECHK.TRANS64.TRYWAIT P0, [R7+URZ], R2 ;  /* 0x00000002070075a7 */ /* 0x001064000800017f */
[----:B-1----:R-:W-:Y:S05]  /*e8f0*/  @!P0 NANOSLEEP.SYNCS 0x989680 ;  /* 0x009896800000895d */ /* 0x002fea0003900000 */
[----:B------:R-:W1:Y:S02]  /*e900*/  @!P0 SYNCS.PHASECHK.TRANS64 P0, [R7+URZ], R2 ;  /* 0x00000002070085a7 */ /* 0x000e64000800007f */
[----:B-1----:R-:W-:Y:S05]  /*e910*/  @!P0 BRA `(.L_x_370) ;  /* 0xfffffffc00f08947 */ /* 0x002fea000383ffff */
[----:B------:R-:W-:Y:S05]  /*e920*/  BRA `(.L_x_394) ;  /* 0xfffffff400387947 */ /* 0x000fea000383ffff */
.L_x_371:
[----:B0-----:R0:W1:Y:S02]  /*e930*/  SYNCS.PHASECHK.TRANS64.TRYWAIT P0, [R9+URZ], R4 ;  /* 0x00000004090075a7 */ /* 0x001064000800017f */
[----:B-1----:R-:W-:Y:S05]  /*e940*/  @!P0 NANOSLEEP.SYNCS 0x989680 ;  /* 0x009896800000895d */ /* 0x002fea0003900000 */
[----:B------:R-:W1:Y:S02]  /*e950*/  @!P0 SYNCS.PHASECHK.TRANS64 P0, [R9+URZ], R4 ;  /* 0x00000004090085a7 */ /* 0x000e64000800007f */
[----:B-1----:R-:W-:Y:S05]  /*e960*/  @!P0 BRA `(.L_x_371) ;  /* 0xfffffffc00f08947 */ /* 0x002fea000383ffff */
[----:B------:R-:W-:Y:S05]  /*e970*/  BRA `(.L_x_395) ;  /* 0xfffffff400487947 */ /* 0x000fea000383ffff */
.L_x_372:
[----:B0-----:R0:W1:Y:S02]  /*e980*/  SYNCS.PHASECHK.TRANS64.TRYWAIT P0, [R6+URZ], R5 ;  /* 0x00000005060075a7 */ /* 0x001064000800017f */
[----:B-1----:R-:W-:Y:S05]  /*e990*/  @!P0 NANOSLEEP.SYNCS 0x989680 ;  /* 0x009896800000895d */ /* 0x002fea0003900000 */
[----:B------:R-:W1:Y:S02]  /*e9a0*/  @!P0 SYNCS.PHASECHK.TRANS64 P0, [R6+URZ], R5 ;  /* 0x00000005060085a7 */ /* 0x000e64000800007f */
[----:B-1----:R-:W-:Y:S05]  /*e9b0*/  @!P0 BRA `(.L_x_372) ;  /* 0xfffffffc00f08947 */ /* 0x002fea000383ffff */
[----:B------:R-:W-:Y:S05]  /*e9c0*/  BRA `(.L_x_396) ;  /* 0xfffffff400587947 */ /* 0x000fea000383ffff */
.L_x_373:
[----:B0-----:R0:W1:Y:S02]  /*e9d0*/  SYNCS.PHASECHK.TRANS64.TRYWAIT P0, [R9+URZ], R4 ;  /* 0x00000004090075a7 */ /* 0x001064000800017f */
[----:B-1----:R-:W-:Y:S05]  /*e9e0*/  @!P0 NANOSLEEP.SYNCS 0x989680 ;  /* 0x009896800000895d */ /* 0x002fea0003900000 */
[----:B------:R-:W1:Y:S02]  /*e9f0*/  @!P0 SYNCS.PHASECHK.TRANS64 P0, [R9+URZ], R4 ;  /* 0x00000004090085a7 */ /* 0x000e64000800007f */
[----:B-1----:R-:W-:Y:S05]  /*ea00*/  @!P0 BRA `(.L_x_373) ;  /* 0xfffffffc00f08947 */ /* 0x002fea000383ffff */
[----:B------:R-:W-:Y:S05]  /*ea10*/  BRA `(.L_x_397) ;  /* 0xfffffff400687947 */ /* 0x000fea000383ffff */
.L_x_374:
[----:B0-----:R0:W1:Y:S02]  /*ea20*/  SYNCS.PHASECHK.TRANS64.TRYWAIT P0, [R6+URZ], R5 ;  /* 0x00000005060075a7 */ /* 0x001064000800017f */
[----:B-1----:R-:W-:Y:S05]  /*ea30*/  @!P0 NANOSLEEP.SYNCS 0x989680 ;  /* 0x009896800000895d */ /* 0x002fea0003900000 */
[----:B------:R-:W1:Y:S02]  /*ea40*/  @!P0 SYNCS.PHASECHK.TRANS64 P0, [R6+URZ], R5 ;  /* 0x00000005060085a7 */ /* 0x000e64000800007f */
[----:B-1----:R-:W-:Y:S05]  /*ea50*/  @!P0 BRA `(.L_x_374) ;  /* 0xfffffffc00f08947 */ /* 0x002fea000383ffff */
[----:B------:R-:W-:Y:S05]  /*ea60*/  BRA `(.L_x_398) ;  /* 0xfffffff400787947 */ /* 0x000fea000383ffff */
.L_x_375:
[----:B0-----:R0:W1:Y:S02]  /*ea70*/  SYNCS.PHASECHK.TRANS64.TRYWAIT P0, [R9+URZ], R4 ;  /* 0x00000004090075a7 */ /* 0x001064000800017f */
[----:B-1----:R-:W-:Y:S05]  /*ea80*/  @!P0 NANOSLEEP.SYNCS 0x989680 ;  /* 0x009896800000895d */ /* 0x002fea0003900000 */
[----:B------:R-:W1:Y:S02]  /*ea90*/  @!P0 SYNCS.PHASECHK.TRANS64 P0, [R9+URZ], R4 ;  /* 0x00000004090085a7 */ /* 0x000e64000800007f */
[----:B-1----:R-:W-:Y:S05]  /*eaa0*/  @!P0 BRA `(.L_x_375) ;  /* 0xfffffffc00f08947 */ /* 0x002fea000383ffff */
[----:B------:R-:W-:Y:S05]  /*eab0*/  BRA `(.L_x_399) ;  /* 0xfffffff400887947 */ /* 0x000fea000383ffff */
.L_x_376:
[----:B0-----:R0:W1:Y:S02]  /*eac0*/  SYNCS.PHASECHK.TRANS64.TRYWAIT P0, [R6+URZ], R5 ;  /* 0x00000005060075a7 */ /* 0x001064000800017f */
[----:B-1----:R-:W-:Y:S05]  /*ead0*/  @!P0 NANOSLEEP.SYNCS 0x989680 ;  /* 0x009896800000895d */ /* 0x002fea0003900000 */
[----:B------:R-:W1:Y:S02]  /*eae0*/  @!P0 SYNCS.PHASECHK.TRANS64 P0, [R6+URZ], R5 ;  /* 0x00000005060085a7 */ /* 0x000e64000800007f */
[----:B-1----:R-:W-:Y:S05]  /*eaf0*/  @!P0 BRA `(.L_x_376) ;  /* 0xfffffffc00f08947 */ /* 0x002fea000383ffff */
[----:B------:R-:W-:Y:S05]  /*eb00*/  BRA `(.L_x_400) ;  /* 0xfffffff400987947 */ /* 0x000fea000383ffff */
.L_x_377:
[----:B0-----:R0:W1:Y:S02]  /*eb10*/  SYNCS.PHASECHK.TRANS64.TRYWAIT P0, [R9+URZ], R4 ;  /* 0x00000004090075a7 */ /* 0x001064000800017f */
[----:B-1----:R-:W-:Y:S05]  /*eb20*/  @!P0 NANOSLEEP.SYNCS 0x989680 ;  /* 0x009896800000895d */ /* 0x002fea0003900000 */
[----:B------:R-:W1:Y:S02]  /*eb30*/  @!P0 SYNCS.PHASECHK.TRANS64 P0, [R9+URZ], R4 ;  /* 0x00000004090085a7 */ /* 0x000e64000800007f */
[----:B-1----:R-:W-:Y:S05]  /*eb40*/  @!P0 BRA `(.L_x_377) ;  /* 0xfffffffc00f08947 */ /* 0x002fea000383ffff */
[----:B------:R-:W-:Y:S05]  /*eb50*/  BRA `(.L_x_401) ;  /* 0xfffffff400a87947 */ /* 0x000fea000383ffff */
.L_x_378:
[----:B0-----:R0:W1:Y:S02]  /*eb60*/  SYNCS.PHASECHK.TRANS64.TRYWAIT P0, [R6+URZ], R5 ;  /* 0x00000005060075a7 */ /* 0x001064000800017f */
[----:B-1----:R-:W-:Y:S05]  /*eb70*/  @!P0 NANOSLEEP.SYNCS 0x989680 ;  /* 0x009896800000895d */ /* 0x002fea0003900000 */
[----:B------:R-:W1:Y:S02]  /*eb80*/  @!P0 SYNCS.PHASECHK.TRANS64 P0, [R6+URZ], R5 ;  /* 0x00000005060085a7 */ /* 0x000e64000800007f */
[----:B-1----:R-:W-:Y:S05]  /*eb90*/  @!P0 BRA `(.L_x_378) ;  /* 0xfffffffc00f08947 */ /* 0x002fea000383ffff */
[----:B------:R-:W-:Y:S05]  /*eba0*/  BRA `(.L_x_402) ;  /* 0xfffffff400b87947 */ /* 0x000fea000383ffff */
.L_x_379:
[----:B0-----:R0:W1:Y:S02]  /*ebb0*/  SYNCS.PHASECHK.TRANS64.TRYWAIT P0, [R9+URZ], R4 ;  /* 0x00000004090075a7 */ /* 0x001064000800017f */
[----:B-1----:R-:W-:Y:S05]  /*ebc0*/  @!P0 NANOSLEEP.SYNCS 0x989680 ;  /* 0x009896800000895d */ /* 0x002fea0003900000 */
[----:B------:R-:W1:Y:S02]  /*ebd0*/  @!P0 SYNCS.PHASECHK.TRANS64 P0, [R9+URZ], R4 ;  /* 0x00000004090085a7 */ /* 0x000e64000800007f */
[----:B-1----:R-:W-:Y:S05]  /*ebe0*/  @!P0 BRA `(.L_x_379) ;  /* 0xfffffffc00f08947 */ /* 0x002fea000383ffff */
[----:B------:R-:W-:Y:S05]  /*ebf0*/  BRA `(.L_x_403) ;  /* 0xfffffff400c87947 */ /* 0x000fea000383ffff */
.L_x_380:
[----:B0-----:R0:W1:Y:S02]  /*ec00*/  SYNCS.PHASECHK.TRANS64.TRYWAIT P0, [R6+URZ], R5 ;  /* 0x00000005060075a7 */ /* 0x001064000800017f */
[----:B-1----:R-:W-:Y:S05]  /*ec10*/  @!P0 NANOSLEEP.SYNCS 0x989680 ;  /* 0x009896800000895d */ /* 0x002fea0003900000 */
[----:B------:R-:W1:Y:S02]  /*ec20*/  @!P0 SYNCS.PHASECHK.TRANS64 P0, [R6+URZ], R5 ;  /* 0x00000005060085a7 */ /* 0x000e64000800007f */
[----:B-1----:R-:W-:Y:S05]  /*ec30*/  @!P0 BRA `(.L_x_380) ;  /* 0xfffffffc00f08947 */ /* 0x002fea000383ffff */
[----:B------:R-:W-:Y:S05]  /*ec40*/  BRA `(.L_x_404) ;  /* 0xfffffff400d87947 */ /* 0x000fea000383ffff */
.L_x_381:
[----:B0-----:R0:W1:Y:S02]  /*ec50*/  SYNCS.PHASECHK.TRANS64.TRYWAIT P0, [R9+URZ], R4 ;  /* 0x00000004090075a7 */ /* 0x001064000800017f */
[----:B-1----:R-:W-:Y:S05]  /*ec60*/  @!P0 NANOSLEEP.SYNCS 0x989680 ;  /* 0x009896800000895d */ /* 0x002fea0003900000 */
[----:B------:R-:W1:Y:S02]  /*ec70*/  @!P0 SYNCS.PHASECHK.TRANS64 P0, [R9+URZ], R4 ;  /* 0x00000004090085a7 */ /* 0x000e64000800007f */
[----:B-1----:R-:W-:Y:S05]  /*ec80*/  @!P0 BRA `(.L_x_381) ;  /* 0xfffffffc00f08947 */ /* 0x002fea000383ffff */
[----:B------:R-:W-:Y:S05]  /*ec90*/  BRA `(.L_x_405) ;  /* 0xfffffff400e87947 */ /* 0x000fea000383ffff */
.L_x_382:
[----:B0-----:R0:W1:Y:S02]  /*eca0*/  SYNCS.PHASECHK.TRANS64.TRYWAIT P0, [R6+URZ], R5 ;  /* 0x00000005060075a7 */ /* 0x001064000800017f */
[----:B-1----:R-:W-:Y:S05]  /*ecb0*/  @!P0 NANOSLEEP.SYNCS 0x989680 ;  /* 0x009896800000895d */ /* 0x002fea0003900000 */
[----:B------:R-:W1:Y:S02]  /*ecc0*/  @!P0 SYNCS.PHASECHK.TRANS64 P0, [R6+URZ], R5 ;  /* 0x00000005060085a7 */ /* 0x000e64000800007f */
[----:B-1----:R-:W-:Y:S05]  /*ecd0*/  @!P0 BRA `(.L_x_382) ;  /* 0xfffffffc00f08947 */ /* 0x002fea000383ffff */
[----:B------:R-:W-:Y:S05]  /*ece0*/  BRA `(.L_x_406) ;  /* 0xfffffff400f87947 */ /* 0x000fea000383ffff */
.L_x_383:
[----:B0-----:R0:W1:Y:S02]  /*ecf0*/  SYNCS.PHASECHK.TRANS64.TRYWAIT P0, [R9+URZ], R4 ;  /* 0x00000004090075a7 */ /* 0x001064000800017f */
[----:B-1----:R-:W-:Y:S05]  /*ed00*/  @!P0 NANOSLEEP.SYNCS 0x989680 ;  /* 0x009896800000895d */ /* 0x002fea0003900000 */
[----:B------:R-:W1:Y:S02]  /*ed10*/  @!P0 SYNCS.PHASECHK.TRANS64 P0, [R9+URZ], R4 ;  /* 0x00000004090085a7 */ /* 0x000e64000800007f */
[----:B-1----:R-:W-:Y:S05]  /*ed20*/  @!P0 BRA `(.L_x_383) ;  /* 0xfffffffc00f08947 */ /* 0x002fea000383ffff */
[----:B------:R-:W-:Y:S05]  /*ed30*/  BRA `(.L_x_407) ;  /* 0xfffffff800087947 */ /* 0x000fea000383ffff */
.L_x_384:
[----:B0-----:R0:W1:Y:S02]  /*ed40*/  SYNCS.PHASECHK.TRANS64.TRYWAIT P0, [R6+URZ], R5 ;  /* 0x00000005060075a7 */ /* 0x001064000800017f */
[----:B-1----:R-:W-:Y:S05]  /*ed50*/  @!P0 NANOSLEEP.SYNCS 0x989680 ;  /* 0x009896800000895d */ /* 0x002fea0003900000 */
[----:B------:R-:W1:Y:S02]  /*ed60*/  @!P0 SYNCS.PHASECHK.TRANS64 P0, [R6+URZ], R5 ;  /* 0x00000005060085a7 */ /* 0x000e64000800007f */
[----:B-1----:R-:W-:Y:S05]  /*ed70*/  @!P0 BRA `(.L_x_384) ;  /* 0xfffffffc00f08947 */ /* 0x002fea000383ffff */
[----:B------:R-:W-:Y:S05]  /*ed80*/  BRA `(.L_x_408) ;  /* 0xfffffff800187947 */ /* 0x000fea000383ffff */
.L_x_385:
[----:B-1----:R1:W2:Y:S02]  /*ed90*/  SYNCS.PHASECHK.TRANS64.TRYWAIT P0, [R9+URZ], R4 ;  /* 0x00000004090075a7 */ /* 0x0022a4000800017f */
[----:B--2---:R-:W-:Y:S05]  /*eda0*/  @!P0 NANOSLEEP.SYNCS 0x989680 ;  /* 0x009896800000895d */ /* 0x004fea0003900000 */
[----:B------:R-:W2:Y:S02]  /*edb0*/  @!P0 SYNCS.PHASECHK.TRANS64 P0, [R9+URZ], R4 ;  /* 0x00000004090085a7 */ /* 0x000ea4000800007f */
[----:B--2---:R-:W-:Y:S05]  /*edc0*/  @!P0 BRA `(.L_x_385) ;  /* 0xfffffffc00f08947 */ /* 0x004fea000383ffff */
[----:B------:R-:W-:Y:S05]  /*edd0*/  BRA `(.L_x_409) ;  /* 0xfffffff800207947 */ /* 0x000fea000383ffff */
.L_x_410:
[----:B------:R-:W-:-:S00]  /*ede0*/  BRA `(.L_x_410) ;  /* 0xfffffffc00fc7947 */ /* 0x000fc0000383ffff */
[----:B------:R-:W-:-:S00]  /*edf0*/  NOP ;  /* 0x0000000000007918 */ /* 0x000fc00000000000 */
        /* <DEDUP_REMOVED lines=8> */
.L_x_411:


//--------------------- .nv.global.init           --------------------------
	.section	.nv.global.init,"aw",@progbits
.nv.global.init:
	.type		$str$22,@object
	.size		$str$22,($str$23 - $str$22)
$str$22:
        /*0000*/ 	.byte	0x6b, 0x5f, 0x74, 0x69, 0x6c, 0x65, 0x5f, 0x63, 0x6f, 0x75, 0x6e, 0x74, 0x20, 0x3e, 0x3d, 0x20
        /*0010*/ 	.byte	0x31, 0x00
	.type		$str$23,@object
	.size		$str$23,(__unnamed_1 - $str$23)
$str$23:
        /*0012*/ 	.byte	0x2f, 0x74, 0x6d, 0x70, 0x2f, 0x63, 0x75, 0x74, 0x6c, 0x61, 0x73, 0x73, 0x5f, 0x73, 0x77, 0x65
        /*0022*/ 	.byte	0x65, 0x70, 0x5f, 0x73, 0x72, 0x63, 0x2f, 0x69, 0x6e, 0x63, 0x6c, 0x75, 0x64, 0x65, 0x2f, 0x63
        /*0032*/ 	.byte	0x75, 0x74, 0x6c, 0x61, 0x73, 0x73, 0x2f, 0x67, 0x65, 0x6d, 0x6d, 0x2f, 0x63, 0x6f, 0x6c, 0x6c
        /*0042*/ 	.byte	0x65, 0x63, 0x74, 0x69, 0x76, 0x65, 0x2f, 0x73, 0x6d, 0x39, 0x30, 0x5f, 0x6d, 0x6d, 0x61, 0x5f
        /*0052*/ 	.byte	0x74, 0x6d, 0x61, 0x5f, 0x67, 0x6d, 0x6d, 0x61, 0x5f, 0x73, 0x73, 0x5f, 0x77, 0x61, 0x72, 0x70
        /*0062*/ 	.byte	0x73, 0x70, 0x65, 0x63, 0x69, 0x61, 0x6c, 0x69, 0x7a, 0x65, 0x64, 0x2e, 0x68, 0x70, 0x70, 0x00
	.type		__unnamed_1,@object
	.size		__unnamed_1,(.L_0 - __unnamed_1)
__unnamed_1:
        /*0072*/ 	.byte	0x76, 0x6f, 0x69, 0x64, 0x20, 0x63, 0x75, 0x74, 0x6c, 0x61, 0x73, 0x73, 0x3a, 0x3a, 0x67, 0x65
        /* <DEDUP_REMOVED lines=179> */
        /*0bb2*/ 	.byte	0x65, 0x3a, 0x3a, 0x69, 0x64, 0x65, 0x6e, 0x74, 0x69, 0x74, 0x79, 0x5d, 0x00
.L_0:


//--------------------- .nv.shared._ZN7cutlass13device_kernelINS_4gemm6kernel13GemmUniversalIN4cute5tupleIJiiiiEEENS1_10collective13CollectiveMmaINS1_34MainloopSm90TmaGmmaWarpSpecializedILi17ENS5_IJNS4_1CILi1EEESB_SB_EEENS1_35KernelTmaWarpSpecializedCooperativeEEENS5_IJNSA_ILi256EEENSA_ILi160EEENSA_ILi16EEEEEENS_6half_tENS5_IJlSB_lEEESJ_SK_NS4_8TiledMMAINS4_8MMA_AtomIJNS4_4SM904GMMA25MMA_64x32x16_F32F16F16_SSILNSO_5MajorE0ELSQ_0ELNSO_7ScaleInE1ELSR_1EEEEEENS4_6LayoutINS5_IJNSA_ILi2EEESB_SB_EEENS5_IJSB_NSA_ILi0EEESX_EEEEENS5_IJNS4_10UnderscoreES10_S10_EEEEENS4_13SM90_TMA_LOADENS4_14ComposedLayoutINS4_7SwizzleILi1ELi4ELi3EEENS4_18smem_ptr_flag_bitsILi16EEENSU_INS5_IJNSA_ILi8EEESH_EEENS5_IJSH_SB_EEEEEEEvNS4_8identityES13_S1D_vS1E_EENS_8epilogue10collective6detail29Sm90TmaWarpSpecializedAdapterINS1H_15DefaultEpilogueISJ_SK_SK_NS1G_6thread17LinearCombinationISJ_Li1EffLNS1L_9ScaleType4KindE0ELNS_15FloatRoundStyleE2ESJ_EENS1_15EpilogueDefaultEEEEEvvEEEEvNT_6ParamsE --------------------------
	.section	.nv.shared._ZN7cutlass13device_kernelINS_4gemm6kernel13GemmUniversalIN4cute5tupleIJiiiiEEENS1_10collective13CollectiveMmaINS1_34MainloopSm90TmaGmmaWarpSpecializedILi17ENS5_IJNS4_1CILi1EEESB_SB_EEENS1_35KernelTmaWarpSpecializedCooperativeEEENS5_IJNSA_ILi256EEENSA_ILi160EEENSA_ILi16EEEEEENS_6half_tENS5_IJlSB_lEEESJ_SK_NS4_8TiledMMAINS4_8MMA_AtomIJNS4_4SM904GMMA25MMA_64x32x16_F32F16F16_SSILNSO_5MajorE0ELSQ_0ELNSO_7ScaleInE1ELSR_1EEEEEENS4_6LayoutINS5_IJNSA_ILi2EEESB_SB_EEENS5_IJSB_NSA_ILi0EEESX_EEEEENS5_IJNS4_10UnderscoreES10_S10_EEEEENS4_13SM90_TMA_LOADENS4_14ComposedLayoutINS4_7SwizzleILi1ELi4ELi3EEENS4_18smem_ptr_flag_bitsILi16EEENSU_INS5_IJNSA_ILi8EEESH_EEENS5_IJSH_SB_EEEEEEEvNS4_8identityES13_S1D_vS1E_EENS_8epilogue10collective6detail29Sm90TmaWarpSpecializedAdapterINS1H_15DefaultEpilogueISJ_SK_SK_NS1G_6thread17LinearCombinationISJ_Li1EffLNS1L_9ScaleType4KindE0ELNS_15FloatRoundStyleE2ESJ_EENS1_15EpilogueDefaultEEEEEvvEEEEvNT_6ParamsE,"aw",@nobits
	.sectionflags	@""
	.align	16
	.zero		1024


//--------------------- .nv.shared.reserved.0     --------------------------
	.section	.nv.shared.reserved.0,"aw",@nobits
	.weak		__nv_reservedSMEM_offset_0_alias
	.size		__nv_reservedSMEM_offset_0_alias, 0, 0
	.other		__nv_reservedSMEM_offset_0_alias,@"STO_CUDA_RESERVED_SHARED STV_DEFAULT"
__nv_reservedSMEM_offset_0_alias:
	.zero		0


//--------------------- .nv.global                --------------------------
	.section	.nv.global,"aw",@nobits
.nv.global:
	.type		_ZN40_INTERNAL_8c4744bb_4_k_cu_3353b52f_138974cute1_E,@object
	.size		_ZN40_INTERNAL_8c4744bb_4_k_cu_3353b52f_138974cute1_E,(_ZN40_INTERNAL_8c4744bb_4_k_cu_3353b52f_138974cuda3std3__45__cpo6cbeginE - _ZN40_INTERNAL_8c4744bb_4_k_cu_3353b52f_138974cute1_E)
_ZN40_INTERNAL_8c4744bb_4_k_cu_3353b52f_138974cute1_E:
	.zero		1
	.type		_ZN40_INTERNAL_8c4744bb_4_k_cu_3353b52f_138974cuda3std3__45__cpo6cbeginE,@object
	.size		_ZN40_INTERNAL_8c4744bb_4_k_cu_3353b52f_138974cuda3std3__45__cpo6cbeginE,(_ZN40_INTERNAL_8c4744bb_4_k_cu_3353b52f_138974cuda3std3__48in_placeE - _ZN40_INTERNAL_8c4744bb_4_k_cu_3353b52f_138974cuda3std3__45__cpo6cbeginE)
_ZN40_INTERNAL_8c4744bb_4_k_cu_3353b52f_138974cuda3std3__45__cpo6cbeginE:
	.zero		1
	.type		_ZN40_INTERNAL_8c4744bb_4_k_cu_3353b52f_138974cuda3std3__48in_placeE,@object
	.size		_ZN40_INTERNAL_8c4744bb_4_k_cu_3353b52f_138974cuda3std3__48in_placeE,(_ZN40_INTERNAL_8c4744bb_4_k_cu_3353b52f_138974cuda3std6ranges3__45__cpo9iter_moveE - _ZN40_INTERNAL_8c4744bb_4_k_cu_3353b52f_138974cuda3std3__48in_placeE)
_ZN40_INTERNAL_8c4744bb_4_k_cu_3353b52f_138974cuda3std3__48in_placeE:
	.zero		1
	.type		_ZN40_INTERNAL_8c4744bb_4_k_cu_3353b52f_138974cuda3std6ranges3__45__cpo9iter_moveE,@object
	.size		_ZN40_INTERNAL_8c4744bb_4_k_cu_3353b52f_138974cuda3std6ranges3__45__cpo9iter_moveE,(_ZN40_INTERNAL_8c4744bb_4_k_cu_3353b52f_138974cuda3std3__45__cpo5beginE - _ZN40_INTERNAL_8c4744bb_4_k_cu_3353b52f_138974cuda3std6ranges3__45__cpo9iter_moveE)
_ZN40_INTERNAL_8c4744bb_4_k_cu_3353b52f_138974cuda3std6ranges3__45__cpo9iter_moveE:
	.zero		1
	.type		_ZN40_INTERNAL_8c4744bb_4_k_cu_3353b52f_138974cuda3std3__45__cpo5beginE,@object
	.size		_ZN40_INTERNAL_8c4744bb_4_k_cu_3353b52f_138974cuda3std3__45__cpo5beginE,(_ZN40_INTERNAL_8c4744bb_4_k_cu_3353b52f_138974cuda3std3__442_GLOBAL__N__8c4744bb_4_k_cu_3353b52f_138976ignoreE - _ZN40_INTERNAL_8c4744bb_4_k_cu_3353b52f_138974cuda3std3__45__cpo5beginE)
_ZN40_INTERNAL_8c4744bb_4_k_cu_3353b52f_138974cuda3std3__45__cpo5beginE:
	.zero		1
	.type		_ZN40_INTERNAL_8c4744bb_4_k_cu_3353b52f_138974cuda3std3__442_GLOBAL__N__8c4744bb_4_k_cu_3353b52f_138976ignoreE,@object
	.size		_ZN40_INTERNAL_8c4744bb_4_k_cu_3353b52f_138974cuda3std3__442_GLOBAL__N__8c4744bb_4_k_cu_3353b52f_138976ignoreE,(_ZN40_INTERNAL_8c4744bb_4_k_cu_3353b52f_138974cute7productE - _ZN40_INTERNAL_8c4744bb_4_k_cu_3353b52f_138974cuda3std3__442_GLOBAL__N__8c4744bb_4_k_cu_3353b52f_138976ignoreE)
_ZN40_INTERNAL_8c4744bb_4_k_cu_3353b52f_138974cuda3std3__442_GLOBAL__N__8c4744bb_4_k_cu_3353b52f_138976ignoreE:
	.zero		1
	.type		_ZN40_INTERNAL_8c4744bb_4_k_cu_3353b52f_138974cute7productE,@object
	.size		_ZN40_INTERNAL_8c4744bb_4_k_cu_3353b52f_138974cute7productE,(_ZN40_INTERNAL_8c4744bb_4_k_cu_3353b52f_138974cuda3std3__45__cpo3endE - _ZN40_INTERNAL_8c4744bb_4_k_cu_3353b52f_138974cute7productE)
_ZN40_INTERNAL_8c4744bb_4_k_cu_3353b52f_138974cute7productE:
	.zero		1
	.type		_ZN40_INTERNAL_8c4744bb_4_k_cu_3353b52f_138974cuda3std3__45__cpo3endE,@object
	.size		_ZN40_INTERNAL_8c4744bb_4_k_cu_3353b52f_138974cuda3std3__45__cpo3endE,(_ZN40_INTERNAL_8c4744bb_4_k_cu_3353b52f_138974cuda3std3__419piecewise_constructE - _ZN40_INTERNAL_8c4744bb_4_k_cu_3353b52f_138974cuda3std3__45__cpo3endE)
_ZN40_INTERNAL_8c4744bb_4_k_cu_3353b52f_138974cuda3std3__45__cpo3endE:
	.zero		1
	.type		_ZN40_INTERNAL_8c4744bb_4_k_cu_3353b52f_138974cuda3std3__419piecewise_constructE,@object
	.size		_ZN40_INTERNAL_8c4744bb_4_k_cu_3353b52f_138974cuda3std3__419piecewise_constructE,(_ZN40_INTERNAL_8c4744bb_4_k_cu_3353b52f_138974cuda3std3__45__cpo4cendE - _ZN40_INTERNAL_8c4744bb_4_k_cu_3353b52f_138974cuda3std3__419piecewise_constructE)
_ZN40_INTERNAL_8c4744bb_4_k_cu_3353b52f_138974cuda3std3__419piecewise_constructE:
	.zero		1
	.type		_ZN40_INTERNAL_8c4744bb_4_k_cu_3353b52f_138974cuda3std3__45__cpo4cendE,@object
	.size		_ZN40_INTERNAL_8c4744bb_4_k_cu_3353b52f_138974cuda3std3__45__cpo4cendE,(_ZN40_INTERNAL_8c4744bb_4_k_cu_3353b52f_138974cuda3std6ranges3__45__cpo4swapE - _ZN40_INTERNAL_8c4744bb_4_k_cu_3353b52f_138974cuda3std3__45__cpo4cendE)
_ZN40_INTERNAL_8c4744bb_4_k_cu_3353b52f_138974cuda3std3__45__cpo4cendE:
	.zero		1
	.type		_ZN40_INTERNAL_8c4744bb_4_k_cu_3353b52f_138974cuda3std6ranges3__45__cpo4swapE,@object
	.size		_ZN40_INTERNAL_8c4744bb_4_k_cu_3353b52f_138974cuda3std6ranges3__45__cpo4swapE,(.L_8 - _ZN40_INTERNAL_8c4744bb_4_k_cu_3353b52f_138974cuda3std6ranges3__45__cpo4swapE)
_ZN40_INTERNAL_8c4744bb_4_k_cu_3353b52f_138974cuda3std6ranges3__45__cpo4swapE:
	.zero		1
.L_8:


//--------------------- .nv.constant0._ZN7cutlass13device_kernelINS_4gemm6kernel13GemmUniversalIN4cute5tupleIJiiiiEEENS1_10collective13CollectiveMmaINS1_34MainloopSm90TmaGmmaWarpSpecializedILi17ENS5_IJNS4_1CILi1EEESB_SB_EEENS1_35KernelTmaWarpSpecializedCooperativeEEENS5_IJNSA_ILi256EEENSA_ILi160EEENSA_ILi16EEEEEENS_6half_tENS5_IJlSB_lEEESJ_SK_NS4_8TiledMMAINS4_8MMA_AtomIJNS4_4SM904GMMA25MMA_64x32x16_F32F16F16_SSILNSO_5MajorE0ELSQ_0ELNSO_7ScaleInE1ELSR_1EEEEEENS4_6LayoutINS5_IJNSA_ILi2EEESB_SB_EEENS5_IJSB_NSA_ILi0EEESX_EEEEENS5_IJNS4_10UnderscoreES10_S10_EEEEENS4_13SM90_TMA_LOADENS4_14ComposedLayoutINS4_7SwizzleILi1ELi4ELi3EEENS4_18smem_ptr_flag_bitsILi16EEENSU_INS5_IJNSA_ILi8EEESH_EEENS5_IJSH_SB_EEEEEEEvNS4_8identityES13_S1D_vS1E_EENS_8epilogue10collective6detail29Sm90TmaWarpSpecializedAdapterINS1H_15DefaultEpilogueISJ_SK_SK_NS1G_6thread17LinearCombinationISJ_Li1EffLNS1L_9ScaleType4KindE0ELNS_15FloatRoundStyleE2ESJ_EENS1_15EpilogueDefaultEEEEEvvEEEEvNT_6ParamsE --------------------------
	.section	.nv.constant0._ZN7cutlass13device_kernelINS_4gemm6kernel13GemmUniversalIN4cute5tupleIJiiiiEEENS1_10collective13CollectiveMmaINS1_34MainloopSm90TmaGmmaWarpSpecializedILi17ENS5_IJNS4_1CILi1EEESB_SB_EEENS1_35KernelTmaWarpSpecializedCooperativeEEENS5_IJNSA_ILi256EEENSA_ILi160EEENSA_ILi16EEEEEENS_6half_tENS5_IJlSB_lEEESJ_SK_NS4_8TiledMMAINS4_8MMA_AtomIJNS4_4SM904GMMA25MMA_64x32x16_F32F16F16_SSILNSO_5MajorE0ELSQ_0ELNSO_7ScaleInE1ELSR_1EEEEEENS4_6LayoutINS5_IJNSA_ILi2EEESB_SB_EEENS5_IJSB_NSA_ILi0EEESX_EEEEENS5_IJNS4_10UnderscoreES10_S10_EEEEENS4_13SM90_TMA_LOADENS4_14ComposedLayoutINS4_7SwizzleILi1ELi4ELi3EEENS4_18smem_ptr_flag_bitsILi16EEENSU_INS5_IJNSA_ILi8EEESH_EEENS5_IJSH_SB_EEEEEEEvNS4_8identityES13_S1D_vS1E_EENS_8epilogue10collective6detail29Sm90TmaWarpSpecializedAdapterINS1H_15DefaultEpilogueISJ_SK_SK_NS1G_6thread17LinearCombinationISJ_Li1EffLNS1L_9ScaleType4KindE0ELNS_15FloatRoundStyleE2ESJ_EENS1_15EpilogueDefaultEEEEEvvEEEEvNT_6ParamsE,"a",@progbits
	.sectionflags	@""
	.align	4
.nv.constant0._ZN7cutlass13device_kernelINS_4gemm6kernel13GemmUniversalIN4cute5tupleIJiiiiEEENS1_10collective13CollectiveMmaINS1_34MainloopSm90TmaGmmaWarpSpecializedILi17ENS5_IJNS4_1CILi1EEESB_SB_EEENS1_35KernelTmaWarpSpecializedCooperativeEEENS5_IJNSA_ILi256EEENSA_ILi160EEENSA_ILi16EEEEEENS_6half_tENS5_IJlSB_lEEESJ_SK_NS4_8TiledMMAINS4_8MMA_AtomIJNS4_4SM904GMMA25MMA_64x32x16_F32F16F16_SSILNSO_5MajorE0ELSQ_0ELNSO_7ScaleInE1ELSR_1EEEEEENS4_6LayoutINS5_IJNSA_ILi2EEESB_SB_EEENS5_IJSB_NSA_ILi0EEESX_EEEEENS5_IJNS4_10UnderscoreES10_S10_EEEEENS4_13SM90_TMA_LOADENS4_14ComposedLayoutINS4_7SwizzleILi1ELi4ELi3EEENS4_18smem_ptr_flag_bitsILi16EEENSU_INS5_IJNSA_ILi8EEESH_EEENS5_IJSH_SB_EEEEEEEvNS4_8identityES13_S1D_vS1E_EENS_8epilogue10collective6detail29Sm90TmaWarpSpecializedAdapterINS1H_15DefaultEpilogueISJ_SK_SK_NS1G_6thread17LinearCombinationISJ_Li1EffLNS1L_9ScaleType4KindE0ELNS_15FloatRoundStyleE2ESJ_EENS1_15EpilogueDefaultEEEEEvvEEEEvNT_6ParamsE:
	.zero		1664


//--------------------- SYMBOLS --------------------------

	.type		.nv.reservedSmem.offset0,@object
	.size		.nv.reservedSmem.offset0,0x4
	.type		__assertfail,@function
